//
// Generated by NVIDIA NVVM Compiler
//
// Compiler Build ID: CL-36424714
// Cuda compilation tools, release 13.0, V13.0.88
// Based on NVVM 20.0.0
//

.version 9.0
.target sm_100
.address_size 64

	// .globl	_Z26logistic_regression_kernelPKfS0_PfS1_ii

.visible .entry _Z26logistic_regression_kernelPKfS0_PfS1_ii(
	.param .u64 .ptr .align 1 _Z26logistic_regression_kernelPKfS0_PfS1_ii_param_0,
	.param .u64 .ptr .align 1 _Z26logistic_regression_kernelPKfS0_PfS1_ii_param_1,
	.param .u64 .ptr .align 1 _Z26logistic_regression_kernelPKfS0_PfS1_ii_param_2,
	.param .u64 .ptr .align 1 _Z26logistic_regression_kernelPKfS0_PfS1_ii_param_3,
	.param .u32 _Z26logistic_regression_kernelPKfS0_PfS1_ii_param_4,
	.param .u32 _Z26logistic_regression_kernelPKfS0_PfS1_ii_param_5
)
{
	.reg .pred 	%p<20>;
	.reg .b32 	%r<72>;
	.reg .b32 	%f<214>;
	.reg .b64 	%rd<54>;

	ld.param.u64 	%rd18, [_Z26logistic_regression_kernelPKfS0_PfS1_ii_param_0];
	ld.param.u64 	%rd17, [_Z26logistic_regression_kernelPKfS0_PfS1_ii_param_1];
	ld.param.u64 	%rd19, [_Z26logistic_regression_kernelPKfS0_PfS1_ii_param_2];
	ld.param.u64 	%rd20, [_Z26logistic_regression_kernelPKfS0_PfS1_ii_param_3];
	ld.param.u32 	%r45, [_Z26logistic_regression_kernelPKfS0_PfS1_ii_param_4];
	ld.param.u32 	%r44, [_Z26logistic_regression_kernelPKfS0_PfS1_ii_param_5];
	cvta.to.global.u64 	%rd1, %rd19;
	cvta.to.global.u64 	%rd2, %rd20;
	cvta.to.global.u64 	%rd3, %rd18;
	mov.u32 	%r46, %ctaid.x;
	mov.u32 	%r47, %ntid.x;
	mov.u32 	%r48, %tid.x;
	mad.lo.s32 	%r1, %r46, %r47, %r48;
	setp.ge.s32 	%p1, %r1, %r45;
	@%p1 bra 	$L__BB0_27;
	setp.lt.s32 	%p2, %r44, 1;
	mov.f32 	%f213, 0f00000000;
	@%p2 bra 	$L__BB0_14;
	mul.lo.s32 	%r2, %r44, %r1;
	and.b32  	%r3, %r44, 15;
	setp.lt.u32 	%p3, %r44, 16;
	mov.f32 	%f213, 0f00000000;
	mov.b32 	%r61, 0;
	@%p3 bra 	$L__BB0_5;
	and.b32  	%r61, %r44, 2147483632;
	neg.s32 	%r59, %r61;
	add.s64 	%rd4, %rd3, 32;
	add.s64 	%rd50, %rd1, 32;
	mov.f32 	%f213, 0f00000000;
	mov.u32 	%r58, %r2;
$L__BB0_4:
	.pragma "nounroll";
	mul.wide.s32 	%rd21, %r58, 4;
	add.s64 	%rd22, %rd4, %rd21;
	ld.global.f32 	%f19, [%rd22+-32];
	ld.global.f32 	%f20, [%rd50+-32];
	fma.rn.f32 	%f21, %f19, %f20, %f213;
	ld.global.f32 	%f22, [%rd22+-28];
	ld.global.f32 	%f23, [%rd50+-28];
	fma.rn.f32 	%f24, %f22, %f23, %f21;
	ld.global.f32 	%f25, [%rd22+-24];
	ld.global.f32 	%f26, [%rd50+-24];
	fma.rn.f32 	%f27, %f25, %f26, %f24;
	ld.global.f32 	%f28, [%rd22+-20];
	ld.global.f32 	%f29, [%rd50+-20];
	fma.rn.f32 	%f30, %f28, %f29, %f27;
	ld.global.f32 	%f31, [%rd22+-16];
	ld.global.f32 	%f32, [%rd50+-16];
	fma.rn.f32 	%f33, %f31, %f32, %f30;
	ld.global.f32 	%f34, [%rd22+-12];
	ld.global.f32 	%f35, [%rd50+-12];
	fma.rn.f32 	%f36, %f34, %f35, %f33;
	ld.global.f32 	%f37, [%rd22+-8];
	ld.global.f32 	%f38, [%rd50+-8];
	fma.rn.f32 	%f39, %f37, %f38, %f36;
	ld.global.f32 	%f40, [%rd22+-4];
	ld.global.f32 	%f41, [%rd50+-4];
	fma.rn.f32 	%f42, %f40, %f41, %f39;
	ld.global.f32 	%f43, [%rd22];
	ld.global.f32 	%f44, [%rd50];
	fma.rn.f32 	%f45, %f43, %f44, %f42;
	ld.global.f32 	%f46, [%rd22+4];
	ld.global.f32 	%f47, [%rd50+4];
	fma.rn.f32 	%f48, %f46, %f47, %f45;
	ld.global.f32 	%f49, [%rd22+8];
	ld.global.f32 	%f50, [%rd50+8];
	fma.rn.f32 	%f51, %f49, %f50, %f48;
	ld.global.f32 	%f52, [%rd22+12];
	ld.global.f32 	%f53, [%rd50+12];
	fma.rn.f32 	%f54, %f52, %f53, %f51;
	ld.global.f32 	%f55, [%rd22+16];
	ld.global.f32 	%f56, [%rd50+16];
	fma.rn.f32 	%f57, %f55, %f56, %f54;
	ld.global.f32 	%f58, [%rd22+20];
	ld.global.f32 	%f59, [%rd50+20];
	fma.rn.f32 	%f60, %f58, %f59, %f57;
	ld.global.f32 	%f61, [%rd22+24];
	ld.global.f32 	%f62, [%rd50+24];
	fma.rn.f32 	%f63, %f61, %f62, %f60;
	ld.global.f32 	%f64, [%rd22+28];
	ld.global.f32 	%f65, [%rd50+28];
	fma.rn.f32 	%f213, %f64, %f65, %f63;
	add.s32 	%r59, %r59, 16;
	add.s32 	%r58, %r58, 16;
	add.s64 	%rd50, %rd50, 64;
	setp.ne.s32 	%p4, %r59, 0;
	@%p4 bra 	$L__BB0_4;
$L__BB0_5:
	setp.eq.s32 	%p5, %r3, 0;
	@%p5 bra 	$L__BB0_14;
	and.b32  	%r11, %r44, 7;
	setp.lt.u32 	%p6, %r3, 8;
	@%p6 bra 	$L__BB0_8;
	add.s32 	%r50, %r61, %r2;
	mul.wide.s32 	%rd23, %r50, 4;
	add.s64 	%rd24, %rd3, %rd23;
	ld.global.f32 	%f67, [%rd24];
	mul.wide.u32 	%rd25, %r61, 4;
	add.s64 	%rd26, %rd1, %rd25;
	ld.global.f32 	%f68, [%rd26];
	fma.rn.f32 	%f69, %f67, %f68, %f213;
	ld.global.f32 	%f70, [%rd24+4];
	ld.global.f32 	%f71, [%rd26+4];
	fma.rn.f32 	%f72, %f70, %f71, %f69;
	ld.global.f32 	%f73, [%rd24+8];
	ld.global.f32 	%f74, [%rd26+8];
	fma.rn.f32 	%f75, %f73, %f74, %f72;
	ld.global.f32 	%f76, [%rd24+12];
	ld.global.f32 	%f77, [%rd26+12];
	fma.rn.f32 	%f78, %f76, %f77, %f75;
	ld.global.f32 	%f79, [%rd24+16];
	ld.global.f32 	%f80, [%rd26+16];
	fma.rn.f32 	%f81, %f79, %f80, %f78;
	ld.global.f32 	%f82, [%rd24+20];
	ld.global.f32 	%f83, [%rd26+20];
	fma.rn.f32 	%f84, %f82, %f83, %f81;
	ld.global.f32 	%f85, [%rd24+24];
	ld.global.f32 	%f86, [%rd26+24];
	fma.rn.f32 	%f87, %f85, %f86, %f84;
	ld.global.f32 	%f88, [%rd24+28];
	ld.global.f32 	%f89, [%rd26+28];
	fma.rn.f32 	%f213, %f88, %f89, %f87;
	add.s32 	%r61, %r61, 8;
$L__BB0_8:
	setp.eq.s32 	%p7, %r11, 0;
	@%p7 bra 	$L__BB0_14;
	and.b32  	%r14, %r44, 3;
	setp.lt.u32 	%p8, %r11, 4;
	@%p8 bra 	$L__BB0_11;
	add.s32 	%r51, %r61, %r2;
	mul.wide.s32 	%rd27, %r51, 4;
	add.s64 	%rd28, %rd3, %rd27;
	ld.global.f32 	%f91, [%rd28];
	mul.wide.u32 	%rd29, %r61, 4;
	add.s64 	%rd30, %rd1, %rd29;
	ld.global.f32 	%f92, [%rd30];
	fma.rn.f32 	%f93, %f91, %f92, %f213;
	ld.global.f32 	%f94, [%rd28+4];
	ld.global.f32 	%f95, [%rd30+4];
	fma.rn.f32 	%f96, %f94, %f95, %f93;
	ld.global.f32 	%f97, [%rd28+8];
	ld.global.f32 	%f98, [%rd30+8];
	fma.rn.f32 	%f99, %f97, %f98, %f96;
	ld.global.f32 	%f100, [%rd28+12];
	ld.global.f32 	%f101, [%rd30+12];
	fma.rn.f32 	%f213, %f100, %f101, %f99;
	add.s32 	%r61, %r61, 4;
$L__BB0_11:
	setp.eq.s32 	%p9, %r14, 0;
	@%p9 bra 	$L__BB0_14;
	mul.wide.u32 	%rd31, %r61, 4;
	add.s64 	%rd51, %rd1, %rd31;
	add.s32 	%r64, %r61, %r2;
	neg.s32 	%r63, %r14;
$L__BB0_13:
	.pragma "nounroll";
	mul.wide.s32 	%rd32, %r64, 4;
	add.s64 	%rd33, %rd3, %rd32;
	ld.global.f32 	%f102, [%rd33];
	ld.global.f32 	%f103, [%rd51];
	fma.rn.f32 	%f213, %f102, %f103, %f213;
	add.s64 	%rd51, %rd51, 4;
	add.s32 	%r64, %r64, 1;
	add.s32 	%r63, %r63, 1;
	setp.ne.s32 	%p10, %r63, 0;
	@%p10 bra 	$L__BB0_13;
$L__BB0_14:
	setp.lt.s32 	%p11, %r44, 1;
	fma.rn.f32 	%f104, %f213, 0fBBBB989D, 0f3F000000;
	cvt.sat.f32.f32 	%f105, %f104;
	mov.f32 	%f106, 0f4B400001;
	mov.f32 	%f107, 0f437C0000;
	fma.rm.f32 	%f108, %f105, %f107, %f106;
	add.f32 	%f109, %f108, 0fCB40007F;
	neg.f32 	%f110, %f109;
	fma.rn.f32 	%f111, %f213, 0fBFB8AA3B, %f110;
	fma.rn.f32 	%f112, %f213, 0fB2A57060, %f111;
	mov.b32 	%r52, %f108;
	shl.b32 	%r53, %r52, 23;
	mov.b32 	%f113, %r53;
	ex2.approx.ftz.f32 	%f114, %f112;
	fma.rn.f32 	%f115, %f114, %f113, 0f3F800000;
	rcp.rn.f32 	%f116, %f115;
	cvta.to.global.u64 	%rd34, %rd17;
	mul.wide.s32 	%rd35, %r1, 4;
	add.s64 	%rd36, %rd34, %rd35;
	ld.global.f32 	%f117, [%rd36];
	sub.f32 	%f14, %f116, %f117;
	@%p11 bra 	$L__BB0_27;
	mul.lo.s32 	%r23, %r44, %r1;
	setp.lt.u32 	%p12, %r44, 16;
	mov.b32 	%r68, 0;
	@%p12 bra 	$L__BB0_18;
	and.b32  	%r68, %r44, 2147483632;
	neg.s32 	%r66, %r68;
	add.s64 	%rd52, %rd2, 32;
	mov.u32 	%r65, %r23;
$L__BB0_17:
	.pragma "nounroll";
	mul.wide.s32 	%rd37, %r65, 4;
	add.s64 	%rd38, %rd3, %rd37;
	ld.global.f32 	%f118, [%rd38];
	mul.f32 	%f119, %f14, %f118;
	atom.global.add.f32 	%f120, [%rd52+-32], %f119;
	ld.global.f32 	%f121, [%rd38+4];
	mul.f32 	%f122, %f14, %f121;
	atom.global.add.f32 	%f123, [%rd52+-28], %f122;
	ld.global.f32 	%f124, [%rd38+8];
	mul.f32 	%f125, %f14, %f124;
	atom.global.add.f32 	%f126, [%rd52+-24], %f125;
	ld.global.f32 	%f127, [%rd38+12];
	mul.f32 	%f128, %f14, %f127;
	atom.global.add.f32 	%f129, [%rd52+-20], %f128;
	ld.global.f32 	%f130, [%rd38+16];
	mul.f32 	%f131, %f14, %f130;
	atom.global.add.f32 	%f132, [%rd52+-16], %f131;
	ld.global.f32 	%f133, [%rd38+20];
	mul.f32 	%f134, %f14, %f133;
	atom.global.add.f32 	%f135, [%rd52+-12], %f134;
	ld.global.f32 	%f136, [%rd38+24];
	mul.f32 	%f137, %f14, %f136;
	atom.global.add.f32 	%f138, [%rd52+-8], %f137;
	ld.global.f32 	%f139, [%rd38+28];
	mul.f32 	%f140, %f14, %f139;
	atom.global.add.f32 	%f141, [%rd52+-4], %f140;
	ld.global.f32 	%f142, [%rd38+32];
	mul.f32 	%f143, %f14, %f142;
	atom.global.add.f32 	%f144, [%rd52], %f143;
	ld.global.f32 	%f145, [%rd38+36];
	mul.f32 	%f146, %f14, %f145;
	atom.global.add.f32 	%f147, [%rd52+4], %f146;
	ld.global.f32 	%f148, [%rd38+40];
	mul.f32 	%f149, %f14, %f148;
	atom.global.add.f32 	%f150, [%rd52+8], %f149;
	ld.global.f32 	%f151, [%rd38+44];
	mul.f32 	%f152, %f14, %f151;
	atom.global.add.f32 	%f153, [%rd52+12], %f152;
	ld.global.f32 	%f154, [%rd38+48];
	mul.f32 	%f155, %f14, %f154;
	atom.global.add.f32 	%f156, [%rd52+16], %f155;
	ld.global.f32 	%f157, [%rd38+52];
	mul.f32 	%f158, %f14, %f157;
	atom.global.add.f32 	%f159, [%rd52+20], %f158;
	ld.global.f32 	%f160, [%rd38+56];
	mul.f32 	%f161, %f14, %f160;
	atom.global.add.f32 	%f162, [%rd52+24], %f161;
	ld.global.f32 	%f163, [%rd38+60];
	mul.f32 	%f164, %f14, %f163;
	atom.global.add.f32 	%f165, [%rd52+28], %f164;
	add.s32 	%r66, %r66, 16;
	add.s64 	%rd52, %rd52, 64;
	add.s32 	%r65, %r65, 16;
	setp.ne.s32 	%p13, %r66, 0;
	@%p13 bra 	$L__BB0_17;
$L__BB0_18:
	and.b32  	%r31, %r44, 15;
	setp.eq.s32 	%p14, %r31, 0;
	@%p14 bra 	$L__BB0_27;
	and.b32  	%r32, %r44, 7;
	setp.lt.u32 	%p15, %r31, 8;
	@%p15 bra 	$L__BB0_21;
	mul.wide.u32 	%rd39, %r68, 4;
	add.s64 	%rd40, %rd2, %rd39;
	add.s32 	%r56, %r68, %r23;
	mul.wide.s32 	%rd41, %r56, 4;
	add.s64 	%rd42, %rd3, %rd41;
	ld.global.f32 	%f166, [%rd42];
	mul.f32 	%f167, %f14, %f166;
	atom.global.add.f32 	%f168, [%rd40], %f167;
	ld.global.f32 	%f169, [%rd42+4];
	mul.f32 	%f170, %f14, %f169;
	atom.global.add.f32 	%f171, [%rd40+4], %f170;
	ld.global.f32 	%f172, [%rd42+8];
	mul.f32 	%f173, %f14, %f172;
	atom.global.add.f32 	%f174, [%rd40+8], %f173;
	ld.global.f32 	%f175, [%rd42+12];
	mul.f32 	%f176, %f14, %f175;
	atom.global.add.f32 	%f177, [%rd40+12], %f176;
	ld.global.f32 	%f178, [%rd42+16];
	mul.f32 	%f179, %f14, %f178;
	atom.global.add.f32 	%f180, [%rd40+16], %f179;
	ld.global.f32 	%f181, [%rd42+20];
	mul.f32 	%f182, %f14, %f181;
	atom.global.add.f32 	%f183, [%rd40+20], %f182;
	ld.global.f32 	%f184, [%rd42+24];
	mul.f32 	%f185, %f14, %f184;
	atom.global.add.f32 	%f186, [%rd40+24], %f185;
	ld.global.f32 	%f187, [%rd42+28];
	mul.f32 	%f188, %f14, %f187;
	atom.global.add.f32 	%f189, [%rd40+28], %f188;
	add.s32 	%r68, %r68, 8;
$L__BB0_21:
	setp.eq.s32 	%p16, %r32, 0;
	@%p16 bra 	$L__BB0_27;
	and.b32  	%r35, %r44, 3;
	setp.lt.u32 	%p17, %r32, 4;
	@%p17 bra 	$L__BB0_24;
	mul.wide.u32 	%rd43, %r68, 4;
	add.s64 	%rd44, %rd2, %rd43;
	add.s32 	%r57, %r68, %r23;
	mul.wide.s32 	%rd45, %r57, 4;
	add.s64 	%rd46, %rd3, %rd45;
	ld.global.f32 	%f190, [%rd46];
	mul.f32 	%f191, %f14, %f190;
	atom.global.add.f32 	%f192, [%rd44], %f191;
	ld.global.f32 	%f193, [%rd46+4];
	mul.f32 	%f194, %f14, %f193;
	atom.global.add.f32 	%f195, [%rd44+4], %f194;
	ld.global.f32 	%f196, [%rd46+8];
	mul.f32 	%f197, %f14, %f196;
	atom.global.add.f32 	%f198, [%rd44+8], %f197;
	ld.global.f32 	%f199, [%rd46+12];
	mul.f32 	%f200, %f14, %f199;
	atom.global.add.f32 	%f201, [%rd44+12], %f200;
	add.s32 	%r68, %r68, 4;
$L__BB0_24:
	setp.eq.s32 	%p18, %r35, 0;
	@%p18 bra 	$L__BB0_27;
	add.s32 	%r71, %r68, %r23;
	mul.wide.u32 	%rd47, %r68, 4;
	add.s64 	%rd53, %rd2, %rd47;
	neg.s32 	%r70, %r35;
$L__BB0_26:
	.pragma "nounroll";
	mul.wide.s32 	%rd48, %r71, 4;
	add.s64 	%rd49, %rd3, %rd48;
	ld.global.f32 	%f202, [%rd49];
	mul.f32 	%f203, %f14, %f202;
	atom.global.add.f32 	%f204, [%rd53], %f203;
	add.s32 	%r71, %r71, 1;
	add.s64 	%rd53, %rd53, 4;
	add.s32 	%r70, %r70, 1;
	setp.ne.s32 	%p19, %r70, 0;
	@%p19 bra 	$L__BB0_26;
$L__BB0_27:
	ret;

}
	// .globl	_Z21update_weights_kernelPfPKfffi
.visible .entry _Z21update_weights_kernelPfPKfffi(
	.param .u64 .ptr .align 1 _Z21update_weights_kernelPfPKfffi_param_0,
	.param .u64 .ptr .align 1 _Z21update_weights_kernelPfPKfffi_param_1,
	.param .f32 _Z21update_weights_kernelPfPKfffi_param_2,
	.param .f32 _Z21update_weights_kernelPfPKfffi_param_3,
	.param .u32 _Z21update_weights_kernelPfPKfffi_param_4
)
{
	.reg .pred 	%p<2>;
	.reg .b32 	%r<6>;
	.reg .b32 	%f<8>;
	.reg .b64 	%rd<8>;

	ld.param.u64 	%rd1, [_Z21update_weights_kernelPfPKfffi_param_0];
	ld.param.u64 	%rd2, [_Z21update_weights_kernelPfPKfffi_param_1];
	ld.param.f32 	%f1, [_Z21update_weights_kernelPfPKfffi_param_2];
	ld.param.f32 	%f2, [_Z21update_weights_kernelPfPKfffi_param_3];
	ld.param.u32 	%r2, [_Z21update_weights_kernelPfPKfffi_param_4];
	mov.u32 	%r3, %ctaid.x;
	mov.u32 	%r4, %ntid.x;
	mov.u32 	%r5, %tid.x;
	mad.lo.s32 	%r1, %r3, %r4, %r5;
	setp.ge.s32 	%p1, %r1, %r2;
	@%p1 bra 	$L__BB1_2;
	cvta.to.global.u64 	%rd3, %rd2;
	cvta.to.global.u64 	%rd4, %rd1;
	mul.wide.s32 	%rd5, %r1, 4;
	add.s64 	%rd6, %rd3, %rd5;
	ld.global.f32 	%f3, [%rd6];
	mul.f32 	%f4, %f1, %f3;
	div.rn.f32 	%f5, %f4, %f2;
	add.s64 	%rd7, %rd4, %rd5;
	ld.global.f32 	%f6, [%rd7];
	sub.f32 	%f7, %f6, %f5;
	st.global.f32 	[%rd7], %f7;
$L__BB1_2:
	ret;

}


// ===== COMPILED SASS (sm_100) =====

	.target	sm_100

	.elftype	@"ET_EXEC"


//--------------------- .note.nv.tkinfo           --------------------------
	.section	.note.nv.tkinfo,"",@"SHT_NOTE"
	.sectionflags	@"SHF_NOTE_NV_TKINFO"
	.tkinfo
        /*0018*/ 	.word	0x00000002
        /*0030*/ 	.string	""
        /*0030*/ 	.string	"ptxas"
        /*0030*/ 	.string	"Cuda compilation tools, release 13.0, V13.0.88"
        /*0030*/ 	.string	"Build cuda_13.0.r13.0/compiler.36424714_0"
        /*0030*/ 	.string	"-arch sm_100 -m 64 "



//--------------------- .note.nv.cuinfo           --------------------------
	.section	.note.nv.cuinfo,"",@"SHT_NOTE"
	.sectionflags	@"SHF_NOTE_NV_CUINFO"
        /*0018*/ 	.short	0x0002
        /*001a*/ 	.short	0x0064
        /*001c*/ 	.short	0x0082
	.zero		2


//--------------------- .nv.info                  --------------------------
	.section	.nv.info,"",@"SHT_CUDA_INFO"
	.align	4


	//----- nvinfo : EIATTR_REGCOUNT
	.align		4
        /*0000*/ 	.byte	0x04, 0x2f
        /*0002*/ 	.short	(.L_1 - .L_0)
	.align		4
.L_0:
        /*0004*/ 	.word	index@(_Z26logistic_regression_kernelPKfS0_PfS1_ii)
        /*0008*/ 	.word	0x0000001f


	//----- nvinfo : EIATTR_FRAME_SIZE
	.align		4
.L_1:
        /*000c*/ 	.byte	0x04, 0x11
        /*000e*/ 	.short	(.L_3 - .L_2)
	.align		4
.L_2:
        /*0010*/ 	.word	index@($__internal_1_$__cuda_sm20_rcp_rn_f32_slowpath)
        /*0014*/ 	.word	0x00000000


	//----- nvinfo : EIATTR_FRAME_SIZE
	.align		4
.L_3:
        /*0018*/ 	.byte	0x04, 0x11
        /*001a*/ 	.short	(.L_5 - .L_4)
	.align		4
.L_4:
        /*001c*/ 	.word	index@(_Z26logistic_regression_kernelPKfS0_PfS1_ii)
        /*0020*/ 	.word	0x00000000


	//----- nvinfo : EIATTR_REGCOUNT
	.align		4
.L_5:
        /*0024*/ 	.byte	0x04, 0x2f
        /*0026*/ 	.short	(.L_7 - .L_6)
	.align		4
.L_6:
        /*0028*/ 	.word	index@(_Z21update_weights_kernelPfPKfffi)
        /*002c*/ 	.word	0x00000010


	//----- nvinfo : EIATTR_FRAME_SIZE
	.align		4
.L_7:
        /*0030*/ 	.byte	0x04, 0x11
        /*0032*/ 	.short	(.L_9 - .L_8)
	.align		4
.L_8:
        /*0034*/ 	.word	index@($__internal_0_$__cuda_sm3x_div_rn_noftz_f32_slowpath)
        /*0038*/ 	.word	0x00000000


	//----- nvinfo : EIATTR_FRAME_SIZE
	.align		4
.L_9:
        /*003c*/ 	.byte	0x04, 0x11
        /*003e*/ 	.short	(.L_11 - .L_10)
	.align		4
.L_10:
        /*0040*/ 	.word	index@(_Z21update_weights_kernelPfPKfffi)
        /*0044*/ 	.word	0x00000000


	//----- nvinfo : EIATTR_MIN_STACK_SIZE
	.align		4
.L_11:
        /*0048*/ 	.byte	0x04, 0x12
        /*004a*/ 	.short	(.L_13 - .L_12)
	.align		4
.L_12:
        /*004c*/ 	.word	index@(_Z21update_weights_kernelPfPKfffi)
        /*0050*/ 	.word	0x00000000


	//----- nvinfo : EIATTR_MIN_STACK_SIZE
	.align		4
.L_13:
        /*0054*/ 	.byte	0x04, 0x12
        /*0056*/ 	.short	(.L_15 - .L_14)
	.align		4
.L_14:
        /*0058*/ 	.word	index@(_Z26logistic_regression_kernelPKfS0_PfS1_ii)
        /*005c*/ 	.word	0x00000000
.L_15:


//--------------------- .nv.compat                --------------------------
	.section	.nv.compat,"",@"SHT_CUDA_COMPAT_INFO"
	.align	4
        /*0000*/ 	.byte	0x02, 0x09, 0x00, 0x00, 0x02, 0x02, 0x01, 0x00, 0x02, 0x05, 0x05, 0x00, 0x03, 0x07, 0x01, 0x01
        /*0010*/ 	.byte	0x02, 0x03, 0x00, 0x00, 0x02, 0x06, 0x01, 0x00, 0x04, 0x0b, 0x08, 0x00, 0x01, 0x00, 0x00, 0x00
        /*0020*/ 	.byte	0x00, 0x00, 0x00, 0x00


//--------------------- .nv.info._Z21update_weights_kernelPfPKfffi --------------------------
	.section	.nv.info._Z21update_weights_kernelPfPKfffi,"",@"SHT_CUDA_INFO"
	.sectionflags	@""
	.align	4


	//----- nvinfo : EIATTR_CUDA_API_VERSION
	.align		4
        /*0000*/ 	.byte	0x04, 0x37
        /*0002*/ 	.short	(.L_17 - .L_16)
.L_16:
        /*0004*/ 	.word	0x00000082


	//----- nvinfo : EIATTR_KPARAM_INFO
	.align		4
.L_17:
        /*0008*/ 	.byte	0x04, 0x17
        /*000a*/ 	.short	(.L_19 - .L_18)
.L_18:
        /*000c*/ 	.word	0x00000000
        /*0010*/ 	.short	0x0004
        /*0012*/ 	.short	0x0018
        /*0014*/ 	.byte	0x00, 0xf0, 0x11, 0x00


	//----- nvinfo : EIATTR_KPARAM_INFO
	.align		4
.L_19:
        /*0018*/ 	.byte	0x04, 0x17
        /*001a*/ 	.short	(.L_21 - .L_20)
.L_20:
        /*001c*/ 	.word	0x00000000
        /*0020*/ 	.short	0x0003
        /*0022*/ 	.short	0x0014
        /*0024*/ 	.byte	0x00, 0xf0, 0x11, 0x00


	//----- nvinfo : EIATTR_KPARAM_INFO
	.align		4
.L_21:
        /*0028*/ 	.byte	0x04, 0x17
        /*002a*/ 	.short	(.L_23 - .L_22)
.L_22:
        /*002c*/ 	.word	0x00000000
        /*0030*/ 	.short	0x0002
        /*0032*/ 	.short	0x0010
        /*0034*/ 	.byte	0x00, 0xf0, 0x11, 0x00


	//----- nvinfo : EIATTR_KPARAM_INFO
	.align		4
.L_23:
        /*0038*/ 	.byte	0x04, 0x17
        /*003a*/ 	.short	(.L_25 - .L_24)
.L_24:
        /*003c*/ 	.word	0x00000000
        /*0040*/ 	.short	0x0001
        /*0042*/ 	.short	0x0008
        /*0044*/ 	.byte	0x00, 0xf5, 0x21, 0x00


	//----- nvinfo : EIATTR_KPARAM_INFO
	.align		4
.L_25:
        /*0048*/ 	.byte	0x04, 0x17
        /*004a*/ 	.short	(.L_27 - .L_26)
.L_26:
        /*004c*/ 	.word	0x00000000
        /*0050*/ 	.short	0x0000
        /*0052*/ 	.short	0x0000
        /*0054*/ 	.byte	0x00, 0xf5, 0x21, 0x00


	//----- nvinfo : EIATTR_SPARSE_MMA_MASK
	.align		4
.L_27:
        /*0058*/ 	.byte	0x03, 0x50
        /*005a*/ 	.short	0x0000


	//----- nvinfo : EIATTR_MAXREG_COUNT
	.align		4
        /*005c*/ 	.byte	0x03, 0x1b
        /*005e*/ 	.short	0x00ff


	//----- nvinfo : EIATTR_MERCURY_ISA_VERSION
	.align		4
        /*0060*/ 	.byte	0x03, 0x5f
        /*0062*/ 	.short	0x0101


	//----- nvinfo : EIATTR_VRC_CTA_INIT_COUNT
	.align		4
        /*0064*/ 	.byte	0x02, 0x4a
	.zero		1
	.zero		1


	//----- nvinfo : EIATTR_EXIT_INSTR_OFFSETS
	.align		4
        /*0068*/ 	.byte	0x04, 0x1c
        /*006a*/ 	.short	(.L_29 - .L_28)


	//   ....[0]....
.L_28:
        /*006c*/ 	.word	0x00000070


	//   ....[1]....
        /*0070*/ 	.word	0x00000200


	//----- nvinfo : EIATTR_CRS_STACK_SIZE
	.align		4
.L_29:
        /*0074*/ 	.byte	0x04, 0x1e
        /*0076*/ 	.short	(.L_31 - .L_30)
.L_30:
        /*0078*/ 	.word	0x00000000


	//----- nvinfo : EIATTR_CBANK_PARAM_SIZE
	.align		4
.L_31:
        /*007c*/ 	.byte	0x03, 0x19
        /*007e*/ 	.short	0x001c


	//----- nvinfo : EIATTR_PARAM_CBANK
	.align		4
        /*0080*/ 	.byte	0x04, 0x0a
        /*0082*/ 	.short	(.L_33 - .L_32)
	.align		4
.L_32:
        /*0084*/ 	.word	index@(.nv.constant0._Z21update_weights_kernelPfPKfffi)
        /*0088*/ 	.short	0x0380
        /*008a*/ 	.short	0x001c


	//----- nvinfo : EIATTR_SW_WAR
	.align		4
.L_33:
        /*008c*/ 	.byte	0x04, 0x36
        /*008e*/ 	.short	(.L_35 - .L_34)
.L_34:
        /*0090*/ 	.word	0x00000008
.L_35:


//--------------------- .nv.info._Z26logistic_regression_kernelPKfS0_PfS1_ii --------------------------
	.section	.nv.info._Z26logistic_regression_kernelPKfS0_PfS1_ii,"",@"SHT_CUDA_INFO"
	.sectionflags	@""
	.align	4


	//----- nvinfo : EIATTR_CUDA_API_VERSION
	.align		4
        /*0000*/ 	.byte	0x04, 0x37
        /*0002*/ 	.short	(.L_37 - .L_36)
.L_36:
        /*0004*/ 	.word	0x00000082


	//----- nvinfo : EIATTR_KPARAM_INFO
	.align		4
.L_37:
        /*0008*/ 	.byte	0x04, 0x17
        /*000a*/ 	.short	(.L_39 - .L_38)
.L_38:
        /*000c*/ 	.word	0x00000000
        /*0010*/ 	.short	0x0005
        /*0012*/ 	.short	0x0024
        /*0014*/ 	.byte	0x00, 0xf0, 0x11, 0x00


	//----- nvinfo : EIATTR_KPARAM_INFO
	.align		4
.L_39:
        /*0018*/ 	.byte	0x04, 0x17
        /*001a*/ 	.short	(.L_41 - .L_40)
.L_40:
        /*001c*/ 	.word	0x00000000
        /*0020*/ 	.short	0x0004
        /*0022*/ 	.short	0x0020
        /*0024*/ 	.byte	0x00, 0xf0, 0x11, 0x00


	//----- nvinfo : EIATTR_KPARAM_INFO
	.align		4
.L_41:
        /*0028*/ 	.byte	0x04, 0x17
        /*002a*/ 	.short	(.L_43 - .L_42)
.L_42:
        /*002c*/ 	.word	0x00000000
        /*0030*/ 	.short	0x0003
        /*0032*/ 	.short	0x0018
        /*0034*/ 	.byte	0x00, 0xf5, 0x21, 0x00


	//----- nvinfo : EIATTR_KPARAM_INFO
	.align		4
.L_43:
        /*0038*/ 	.byte	0x04, 0x17
        /*003a*/ 	.short	(.L_45 - .L_44)
.L_44:
        /*003c*/ 	.word	0x00000000
        /*0040*/ 	.short	0x0002
        /*0042*/ 	.short	0x0010
        /*0044*/ 	.byte	0x00, 0xf5, 0x21, 0x00


	//----- nvinfo : EIATTR_KPARAM_INFO
	.align		4
.L_45:
        /*0048*/ 	.byte	0x04, 0x17
        /*004a*/ 	.short	(.L_47 - .L_46)
.L_46:
        /*004c*/ 	.word	0x00000000
        /*0050*/ 	.short	0x0001
        /*0052*/ 	.short	0x0008
        /*0054*/ 	.byte	0x00, 0xf5, 0x21, 0x00


	//----- nvinfo : EIATTR_KPARAM_INFO
	.align		4
.L_47:
        /*0058*/ 	.byte	0x04, 0x17
        /*005a*/ 	.short	(.L_49 - .L_48)
.L_48:
        /*005c*/ 	.word	0x00000000
        /*0060*/ 	.short	0x0000
        /*0062*/ 	.short	0x0000
        /*0064*/ 	.byte	0x00, 0xf5, 0x21, 0x00


	//----- nvinfo : EIATTR_SPARSE_MMA_MASK
	.align		4
.L_49:
        /*0068*/ 	.byte	0x03, 0x50
        /*006a*/ 	.short	0x0000


	//----- nvinfo : EIATTR_MAXREG_COUNT
	.align		4
        /*006c*/ 	.byte	0x03, 0x1b
        /*006e*/ 	.short	0x00ff


	//----- nvinfo : EIATTR_MERCURY_ISA_VERSION
	.align		4
        /*0070*/ 	.byte	0x03, 0x5f
        /*0072*/ 	.short	0x0101


	//----- nvinfo : EIATTR_VRC_CTA_INIT_COUNT
	.align		4
        /*0074*/ 	.byte	0x02, 0x4a
	.zero		1
	.zero		1


	//----- nvinfo : EIATTR_EXIT_INSTR_OFFSETS
	.align		4
        /*0078*/ 	.byte	0x04, 0x1c
        /*007a*/ 	.short	(.L_51 - .L_50)


	//   ....[0]....
.L_50:
        /*007c*/ 	.word	0x00000070


	//   ....[1]....
        /*0080*/ 	.word	0x00000c00


	//   ....[2]....
        /*0084*/ 	.word	0x000010a0


	//   ....[3]....
        /*0088*/ 	.word	0x000012d0


	//   ....[4]....
        /*008c*/ 	.word	0x00001440


	//   ....[5]....
        /*0090*/ 	.word	0x00001570


	//----- nvinfo : EIATTR_CRS_STACK_SIZE
	.align		4
.L_51:
        /*0094*/ 	.byte	0x04, 0x1e
        /*0096*/ 	.short	(.L_53 - .L_52)
.L_52:
        /*0098*/ 	.word	0x00000000


	//----- nvinfo : EIATTR_CBANK_PARAM_SIZE
	.align		4
.L_53:
        /*009c*/ 	.byte	0x03, 0x19
        /*009e*/ 	.short	0x0028


	//----- nvinfo : EIATTR_PARAM_CBANK
	.align		4
        /*00a0*/ 	.byte	0x04, 0x0a
        /*00a2*/ 	.short	(.L_55 - .L_54)
	.align		4
.L_54:
        /*00a4*/ 	.word	index@(.nv.constant0._Z26logistic_regression_kernelPKfS0_PfS1_ii)
        /*00a8*/ 	.short	0x0380
        /*00aa*/ 	.short	0x0028


	//----- nvinfo : EIATTR_SW_WAR
	.align		4
.L_55:
        /*00ac*/ 	.byte	0x04, 0x36
        /*00ae*/ 	.short	(.L_57 - .L_56)
.L_56:
        /*00b0*/ 	.word	0x00000008
.L_57:


//--------------------- .nv.callgraph             --------------------------
	.section	.nv.callgraph,"",@"SHT_CUDA_CALLGRAPH"
	.align	4
	.sectionentsize	8
	.align		4
        /*0000*/ 	.word	0x00000000
	.align		4
        /*0004*/ 	.word	0xffffffff
	.align		4
        /*0008*/ 	.word	0x00000000
	.align		4
        /*000c*/ 	.word	0xfffffffe
	.align		4
        /*0010*/ 	.word	0x00000000
	.align		4
        /*0014*/ 	.word	0xfffffffd
	.align		4
        /*0018*/ 	.word	0x00000000
	.align		4
        /*001c*/ 	.word	0xfffffffc


//--------------------- .text._Z21update_weights_kernelPfPKfffi --------------------------
	.section	.text._Z21update_weights_kernelPfPKfffi,"ax",@progbits
	.align	128
        .global         _Z21update_weights_kernelPfPKfffi
        .type           _Z21update_weights_kernelPfPKfffi,@function
        .size           _Z21update_weights_kernelPfPKfffi,(.L_x_33 - _Z21update_weights_kernelPfPKfffi)
        .other          _Z21update_weights_kernelPfPKfffi,@"STO_CUDA_ENTRY STV_DEFAULT"
_Z21update_weights_kernelPfPKfffi:
.text._Z21update_weights_kernelPfPKfffi:
[----:B------:R-:W-:Y:S01]  /*0000*/  LDC R1, c[0x0][0x37c] ;  /* 0x0000df00ff017b82 */ /* 0x000fe20000000800 */
[----:B------:R-:W0:Y:S07]  /*0010*/  S2R R3, SR_TID.X ;  /* 0x0000000000037919 */ /* 0x000e2e0000002100 */
[----:B------:R-:W0:Y:S01]  /*0020*/  S2UR UR4, SR_CTAID.X ;  /* 0x00000000000479c3 */ /* 0x000e220000002500 */
[----:B------:R-:W1:Y:S07]  /*0030*/  LDCU UR5, c[0x0][0x398] ;  /* 0x00007300ff0577ac */ /* 0x000e6e0008000800 */
[----:B------:R-:W0:Y:S02]  /*0040*/  LDC R2, c[0x0][0x360] ;  /* 0x0000d800ff027b82 */ /* 0x000e240000000800 */
[----:B0-----:R-:W-:-:S05]  /*0050*/  IMAD R2, R2, UR4, R3 ;  /* 0x0000000402027c24 */ /* 0x001fca000f8e0203 */
[----:B-1----:R-:W-:-:S13]  /*0060*/  ISETP.GE.AND P0, PT, R2, UR5, PT ;  /* 0x0000000502007c0c */ /* 0x002fda000bf06270 */
[----:B------:R-:W-:Y:S05]  /*0070*/  @P0 EXIT ;  /* 0x000000000000094d */ /* 0x000fea0003800000 */
[----:B------:R-:W0:Y:S01]  /*0080*/  LDC.64 R4, c[0x0][0x388] ;  /* 0x0000e200ff047b82 */ /* 0x000e220000000a00 */
[----:B------:R-:W1:Y:S07]  /*0090*/  LDCU.64 UR4, c[0x0][0x358] ;  /* 0x00006b00ff0477ac */ /* 0x000e6e0008000a00 */
[----:B------:R-:W2:Y:S01]  /*00a0*/  LDC.64 R8, c[0x0][0x390] ;  /* 0x0000e400ff087b82 */ /* 0x000ea20000000a00 */
[----:B0-----:R-:W-:-:S06]  /*00b0*/  IMAD.WIDE R4, R2, 0x4, R4 ;  /* 0x0000000402047825 */ /* 0x001fcc00078e0204 */
[----:B-1----:R-:W3:Y:S01]  /*00c0*/  LDG.E R5, desc[UR4][R4.64] ;  /* 0x0000000404057981 */ /* 0x002ee2000c1e1900 */
[----:B------:R-:W-:Y:S01]  /*00d0*/  BSSY.RECONVERGENT B0, `(.L_x_0) ;  /* 0x000000d000007945 */ /* 0x000fe20003800200 */
[----:B--2---:R-:W0:Y:S02]  /*00e0*/  MUFU.RCP R6, R9 ;  /* 0x0000000900067308 */ /* 0x004e240000001000 */
[----:B0-----:R-:W-:-:S04]  /*00f0*/  FFMA R3, R6, -R9, 1 ;  /* 0x3f80000006037423 */ /* 0x001fc80000000809 */
[----:B------:R-:W-:Y:S01]  /*0100*/  FFMA R3, R6, R3, R6 ;  /* 0x0000000306037223 */ /* 0x000fe20000000006 */
[----:B---3--:R-:W-:-:S04]  /*0110*/  FMUL R0, R5, R8 ;  /* 0x0000000805007220 */ /* 0x008fc80000400000 */
[----:B------:R-:W0:Y:S01]  /*0120*/  FCHK P0, R0, R9 ;  /* 0x0000000900007302 */ /* 0x000e220000000000 */
[----:B------:R-:W-:-:S04]  /*0130*/  FFMA R6, R0, R3, RZ ;  /* 0x0000000300067223 */ /* 0x000fc800000000ff */
[----:B------:R-:W-:-:S04]  /*0140*/  FFMA R7, R6, -R9, R0 ;  /* 0x8000000906077223 */ /* 0x000fc80000000000 */
[----:B------:R-:W-:Y:S01]  /*0150*/  FFMA R6, R3, R7, R6 ;  /* 0x0000000703067223 */ /* 0x000fe20000000006 */
[----:B0-----:R-:W-:Y:S06]  /*0160*/  @!P0 BRA `(.L_x_1) ;  /* 0x00000000000c8947 */ /* 0x001fec0003800000 */
[----:B------:R-:W-:-:S07]  /*0170*/  MOV R4, 0x190 ;  /* 0x0000019000047802 */ /* 0x000fce0000000f00 */
[----:B------:R-:W-:Y:S05]  /*0180*/  CALL.REL.NOINC `($__internal_0_$__cuda_sm3x_div_rn_noftz_f32_slowpath) ;  /* 0x0000000000207944 */ /* 0x000fea0003c00000 */
[----:B------:R-:W-:-:S07]  /*0190*/  IMAD.MOV.U32 R6, RZ, RZ, R0 ;  /* 0x000000ffff067224 */ /* 0x000fce00078e0000 */
.L_x_1:
[----:B------:R-:W-:Y:S05]  /*01a0*/  BSYNC.RECONVERGENT B0 ;  /* 0x0000000000007941 */ /* 0x000fea0003800200 */
.L_x_0:
[----:B------:R-:W0:Y:S02]  /*01b0*/  LDC.64 R4, c[0x0][0x380] ;  /* 0x0000e000ff047b82 */ /* 0x000e240000000a00 */
[----:B0-----:R-:W-:-:S05]  /*01c0*/  IMAD.WIDE R2, R2, 0x4, R4 ;  /* 0x0000000402027825 */ /* 0x001fca00078e0204 */
[----:B------:R-:W2:Y:S02]  /*01d0*/  LDG.E R5, desc[UR4][R2.64] ;  /* 0x0000000402057981 */ /* 0x000ea4000c1e1900 */
[----:B--2---:R-:W-:-:S05]  /*01e0*/  FADD R5, R5, -R6 ;  /* 0x8000000605057221 */ /* 0x004fca0000000000 */
[----:B------:R-:W-:Y:S01]  /*01f0*/  STG.E desc[UR4][R2.64], R5 ;  /* 0x0000000502007986 */ /* 0x000fe2000c101904 */
[----:B------:R-:W-:Y:S05]  /*0200*/  EXIT ;  /* 0x000000000000794d */ /* 0x000fea0003800000 */
        .weak           $__internal_0_$__cuda_sm3x_div_rn_noftz_f32_slowpath
        .type           $__internal_0_$__cuda_sm3x_div_rn_noftz_f32_slowpath,@function
        .size           $__internal_0_$__cuda_sm3x_div_rn_noftz_f32_slowpath,(.L_x_33 - $__internal_0_$__cuda_sm3x_div_rn_noftz_f32_slowpath)
$__internal_0_$__cuda_sm3x_div_rn_noftz_f32_slowpath:
[----:B------:R-:W0:Y:S01]  /*0210*/  LDC R3, c[0x0][0x394] ;  /* 0x0000e500ff037b82 */ /* 0x000e220000000800 */
[--C-:B------:R-:W-:Y:S01]  /*0220*/  SHF.R.U32.HI R5, RZ, 0x17, R0.reuse ;  /* 0x00000017ff057819 */ /* 0x100fe20000011600 */
[----:B------:R-:W1:Y:S01]  /*0230*/  LDCU UR6, c[0x0][0x394] ;  /* 0x00007280ff0677ac */ /* 0x000e620008000800 */
[----:B------:R-:W-:Y:S01]  /*0240*/  BSSY.RECONVERGENT B1, `(.L_x_2) ;  /* 0x0000064000017945 */ /* 0x000fe20003800200 */
[----:B------:R-:W-:Y:S01]  /*0250*/  IMAD.MOV.U32 R7, RZ, RZ, R0 ;  /* 0x000000ffff077224 */ /* 0x000fe200078e0000 */
[----:B------:R-:W-:-:S05]  /*0260*/  LOP3.LUT R5, R5, 0xff, RZ, 0xc0, !PT ;  /* 0x000000ff05057812 */ /* 0x000fca00078ec0ff */
[----:B------:R-:W-:Y:S02]  /*0270*/  VIADD R10, R5, 0xffffffff ;  /* 0xffffffff050a7836 */ /* 0x000fe40000000000 */
[----:B-1----:R-:W-:Y:S01]  /*0280*/  IMAD.U32 R8, RZ, RZ, UR6 ;  /* 0x00000006ff087e24 */ /* 0x002fe2000f8e00ff */
[----:B0-----:R-:W-:-:S04]  /*0290*/  SHF.R.U32.HI R6, RZ, 0x17, R3 ;  /* 0x00000017ff067819 */ /* 0x001fc80000011603 */
[----:B------:R-:W-:-:S05]  /*02a0*/  LOP3.LUT R6, R6, 0xff, RZ, 0xc0, !PT ;  /* 0x000000ff06067812 */ /* 0x000fca00078ec0ff */
[----:B------:R-:W-:-:S05]  /*02b0*/  VIADD R11, R6, 0xffffffff ;  /* 0xffffffff060b7836 */ /* 0x000fca0000000000 */
[----:B------:R-:W-:-:S04]  /*02c0*/  ISETP.GT.U32.AND P0, PT, R11, 0xfd, PT ;  /* 0x000000fd0b00780c */ /* 0x000fc80003f04070 */
[----:B------:R-:W-:-:S13]  /*02d0*/  ISETP.GT.U32.OR P0, PT, R10, 0xfd, P0 ;  /* 0x000000fd0a00780c */ /* 0x000fda0000704470 */
[----:B------:R-:W-:Y:S01]  /*02e0*/  @!P0 IMAD.MOV.U32 R9, RZ, RZ, RZ ;  /* 0x000000ffff098224 */ /* 0x000fe200078e00ff */
[----:B------:R-:W-:Y:S06]  /*02f0*/  @!P0 BRA `(.L_x_3) ;  /* 0x00000000005c8947 */ /* 0x000fec0003800000 */
[----:B------:R-:W-:Y:S02]  /*0300*/  FSETP.GTU.FTZ.AND P1, PT, |R3|, +INF , PT ;  /* 0x7f8000000300780b */ /* 0x000fe40003f3c200 */
[----:B------:R-:W-:-:S04]  /*0310*/  FSETP.GTU.FTZ.AND P0, PT, |R0|, +INF , PT ;  /* 0x7f8000000000780b */ /* 0x000fc80003f1c200 */
[----:B------:R-:W-:-:S13]  /*0320*/  PLOP3.LUT P0, PT, P0, P1, PT, 0xf8, 0x8f ;  /* 0x00000000008f781c */ /* 0x000fda0000703f70 */
[----:B------:R-:W-:Y:S05]  /*0330*/  @P0 BRA `(.L_x_4) ;  /* 0x00000004004c0947 */ /* 0x000fea0003800000 */
[----:B------:R-:W-:-:S13]  /*0340*/  LOP3.LUT P0, RZ, R8, 0x7fffffff, R7, 0xc8, !PT ;  /* 0x7fffffff08ff7812 */ /* 0x000fda000780c807 */
[----:B------:R-:W-:Y:S05]  /*0350*/  @!P0 BRA `(.L_x_5) ;  /* 0x00000004003c8947 */ /* 0x000fea0003800000 */
[C---:B------:R-:W-:Y:S02]  /*0360*/  FSETP.NEU.FTZ.AND P2, PT, |R0|.reuse, +INF , PT ;  /* 0x7f8000000000780b */ /* 0x040fe40003f5d200 */
[----:B------:R-:W-:Y:S02]  /*0370*/  FSETP.NEU.FTZ.AND P1, PT, |R3|, +INF , PT ;  /* 0x7f8000000300780b */ /* 0x000fe40003f3d200 */
[----:B------:R-:W-:-:S11]  /*0380*/  FSETP.NEU.FTZ.AND P0, PT, |R0|, +INF , PT ;  /* 0x7f8000000000780b */ /* 0x000fd60003f1d200 */
[----:B------:R-:W-:Y:S05]  /*0390*/  @!P1 BRA !P2, `(.L_x_5) ;  /* 0x00000004002c9947 */ /* 0x000fea0005000000 */
[----:B------:R-:W-:-:S04]  /*03a0*/  LOP3.LUT P2, RZ, R7, 0x7fffffff, RZ, 0xc0, !PT ;  /* 0x7fffffff07ff7812 */ /* 0x000fc8000784c0ff */
[----:B------:R-:W-:-:S13]  /*03b0*/  PLOP3.LUT P1, PT, P1, P2, PT, 0x2f, 0xf2 ;  /* 0x0000000000f2781c */ /* 0x000fda0000f24577 */
[----:B------:R-:W-:Y:S05]  /*03c0*/  @P1 BRA `(.L_x_6) ;  /* 0x0000000400181947 */ /* 0x000fea0003800000 */
[----:B------:R-:W-:-:S04]  /*03d0*/  LOP3.LUT P1, RZ, R8, 0x7fffffff, RZ, 0xc0, !PT ;  /* 0x7fffffff08ff7812 */ /* 0x000fc8000782c0ff */
[----:B------:R-:W-:-:S13]  /*03e0*/  PLOP3.LUT P0, PT, P0, P1, PT, 0x2f, 0xf2 ;  /* 0x0000000000f2781c */ /* 0x000fda0000702577 */
[----:B------:R-:W-:Y:S05]  /*03f0*/  @P0 BRA `(.L_x_7) ;  /* 0x0000000400000947 */ /* 0x000fea0003800000 */
[----:B------:R-:W-:Y:S02]  /*0400*/  ISETP.GE.AND P0, PT, R10, RZ, PT ;  /* 0x000000ff0a00720c */ /* 0x000fe40003f06270 */
[----:B------:R-:W-:-:S11]  /*0410*/  ISETP.GE.AND P1, PT, R11, RZ, PT ;  /* 0x000000ff0b00720c */ /* 0x000fd60003f26270 */
[----:B------:R-:W-:Y:S02]  /*0420*/  @P0 IMAD.MOV.U32 R9, RZ, RZ, RZ ;  /* 0x000000ffff090224 */ /* 0x000fe400078e00ff */
[----:B------:R-:W-:Y:S01]  /*0430*/  @!P0 FFMA R7, R0, 1.84467440737095516160e+19, RZ ;  /* 0x5f80000000078823 */ /* 0x000fe200000000ff */
[----:B------:R-:W-:Y:S02]  /*0440*/  @!P0 IMAD.MOV.U32 R9, RZ, RZ, -0x40 ;  /* 0xffffffc0ff098424 */ /* 0x000fe400078e00ff */
[----:B------:R-:W-:Y:S02]  /*0450*/  @!P1 FFMA R8, R3, 1.84467440737095516160e+19, RZ ;  /* 0x5f80000003089823 */ /* 0x000fe400000000ff */
[----:B------:R-:W-:-:S07]  /*0460*/  @!P1 VIADD R9, R9, 0x40 ;  /* 0x0000004009099836 */ /* 0x000fce0000000000 */
.L_x_3:
[----:B------:R-:W-:Y:S01]  /*0470*/  LEA R3, R6, 0xc0800000, 0x17 ;  /* 0xc080000006037811 */ /* 0x000fe200078eb8ff */
[----:B------:R-:W-:Y:S01]  /*0480*/  VIADD R5, R5, 0xffffff81 ;  /* 0xffffff8105057836 */ /* 0x000fe20000000000 */
[----:B------:R-:W-:Y:S03]  /*0490*/  BSSY.RECONVERGENT B2, `(.L_x_8) ;  /* 0x0000035000027945 */ /* 0x000fe60003800200 */
[----:B------:R-:W-:Y:S01]  /*04a0*/  IMAD.IADD R3, R8, 0x1, -R3 ;  /* 0x0000000108037824 */ /* 0x000fe200078e0a03 */
[C---:B------:R-:W-:Y:S01]  /*04b0*/  IADD3 R6, PT, PT, R5.reuse, 0x7f, -R6 ;  /* 0x0000007f05067810 */ /* 0x040fe20007ffe806 */
[----:B------:R-:W-:Y:S02]  /*04c0*/  IMAD R0, R5, -0x800000, R7 ;  /* 0xff80000005007824 */ /* 0x000fe400078e0207 */
[----:B------:R-:W0:Y:S01]  /*04d0*/  MUFU.RCP R8, R3 ;  /* 0x0000000300087308 */ /* 0x000e220000001000 */
[----:B------:R-:W-:Y:S01]  /*04e0*/  FADD.FTZ R11, -R3, -RZ ;  /* 0x800000ff030b7221 */ /* 0x000fe20000010100 */
[----:B------:R-:W-:-:S03]  /*04f0*/  IMAD.IADD R6, R6, 0x1, R9 ;  /* 0x0000000106067824 */ /* 0x000fc600078e0209 */
[----:B0-----:R-:W-:-:S04]  /*0500*/  FFMA R13, R8, R11, 1 ;  /* 0x3f800000080d7423 */ /* 0x001fc8000000000b */
[----:B------:R-:W-:-:S04]  /*0510*/  FFMA R10, R8, R13, R8 ;  /* 0x0000000d080a7223 */ /* 0x000fc80000000008 */
[----:B------:R-:W-:-:S04]  /*0520*/  FFMA R7, R0, R10, RZ ;  /* 0x0000000a00077223 */ /* 0x000fc800000000ff */
[----:B------:R-:W-:-:S04]  /*0530*/  FFMA R8, R11, R7, R0 ;  /* 0x000000070b087223 */ /* 0x000fc80000000000 */
[----:B------:R-:W-:-:S04]  /*0540*/  FFMA R7, R10, R8, R7 ;  /* 0x000000080a077223 */ /* 0x000fc80000000007 */
[----:B------:R-:W-:-:S04]  /*0550*/  FFMA R8, R11, R7, R0 ;  /* 0x000000070b087223 */ /* 0x000fc80000000000 */
[----:B------:R-:W-:-:S05]  /*0560*/  FFMA R0, R10, R8, R7 ;  /* 0x000000080a007223 */ /* 0x000fca0000000007 */
[----:B------:R-:W-:-:S04]  /*0570*/  SHF.R.U32.HI R3, RZ, 0x17, R0 ;  /* 0x00000017ff037819 */ /* 0x000fc80000011600 */
[----:B------:R-:W-:-:S05]  /*0580*/  LOP3.LUT R3, R3, 0xff, RZ, 0xc0, !PT ;  /* 0x000000ff03037812 */ /* 0x000fca00078ec0ff */
[----:B------:R-:W-:-:S04]  /*0590*/  IMAD.IADD R9, R3, 0x1, R6 ;  /* 0x0000000103097824 */ /* 0x000fc800078e0206 */
[----:B------:R-:W-:-:S05]  /*05a0*/  VIADD R3, R9, 0xffffffff ;  /* 0xffffffff09037836 */ /* 0x000fca0000000000 */
[----:B------:R-:W-:-:S13]  /*05b0*/  ISETP.GE.U32.AND P0, PT, R3, 0xfe, PT ;  /* 0x000000fe0300780c */ /* 0x000fda0003f06070 */
[----:B------:R-:W-:Y:S05]  /*05c0*/  @!P0 BRA `(.L_x_9) ;  /* 0x0000000000808947 */ /* 0x000fea0003800000 */
[----:B------:R-:W-:-:S13]  /*05d0*/  ISETP.GT.AND P0, PT, R9, 0xfe, PT ;  /* 0x000000fe0900780c */ /* 0x000fda0003f04270 */
[----:B------:R-:W-:Y:S05]  /*05e0*/  @P0 BRA `(.L_x_10) ;  /* 0x00000000006c0947 */ /* 0x000fea0003800000 */
[----:B------:R-:W-:-:S13]  /*05f0*/  ISETP.GE.AND P0, PT, R9, 0x1, PT ;  /* 0x000000010900780c */ /* 0x000fda0003f06270 */
[----:B------:R-:W-:Y:S05]  /*0600*/  @P0 BRA `(.L_x_11) ;  /* 0x0000000000740947 */ /* 0x000fea0003800000 */
[----:B------:R-:W-:Y:S02]  /*0610*/  ISETP.GE.AND P0, PT, R9, -0x18, PT ;  /* 0xffffffe80900780c */ /* 0x000fe40003f06270 */
[----:B------:R-:W-:-:S11]  /*0620*/  LOP3.LUT R0, R0, 0x80000000, RZ, 0xc0, !PT ;  /* 0x8000000000007812 */ /* 0x000fd600078ec0ff */
[----:B------:R-:W-:Y:S05]  /*0630*/  @!P0 BRA `(.L_x_11) ;  /* 0x0000000000688947 */ /* 0x000fea0003800000 */
[CCC-:B------:R-:W-:Y:S01]  /*0640*/  FFMA.RZ R3, R10.reuse, R8.reuse, R7.reuse ;  /* 0x000000080a037223 */ /* 0x1c0fe2000000c007 */
[CCC-:B------:R-:W-:Y:S01]  /*0650*/  FFMA.RM R6, R10.reuse, R8.reuse, R7.reuse ;  /* 0x000000080a067223 */ /* 0x1c0fe20000004007 */
[C---:B------:R-:W-:Y:S02]  /*0660*/  ISETP.NE.AND P2, PT, R9.reuse, RZ, PT ;  /* 0x000000ff0900720c */ /* 0x040fe40003f45270 */
[----:B------:R-:W-:Y:S02]  /*0670*/  ISETP.NE.AND P1, PT, R9, RZ, PT ;  /* 0x000000ff0900720c */ /* 0x000fe40003f25270 */
[----:B------:R-:W-:Y:S01]  /*0680*/  LOP3.LUT R5, R3, 0x7fffff, RZ, 0xc0, !PT ;  /* 0x007fffff03057812 */ /* 0x000fe200078ec0ff */
[----:B------:R-:W-:Y:S01]  /*0690*/  FFMA.RP R3, R10, R8, R7 ;  /* 0x000000080a037223 */ /* 0x000fe20000008007 */
[----:B------:R-:W-:Y:S02]  /*06a0*/  VIADD R8, R9, 0x20 ;  /* 0x0000002009087836 */ /* 0x000fe40000000000 */
[----:B------:R-:W-:Y:S01]  /*06b0*/  LOP3.LUT R5, R5, 0x800000, RZ, 0xfc, !PT ;  /* 0x0080000005057812 */ /* 0x000fe200078efcff */
[----:B------:R-:W-:Y:S01]  /*06c0*/  IMAD.MOV R7, RZ, RZ, -R9 ;  /* 0x000000ffff077224 */ /* 0x000fe200078e0a09 */
[----:B------:R-:W-:-:S02]  /*06d0*/  FSETP.NEU.FTZ.AND P0, PT, R3, R6, PT ;  /* 0x000000060300720b */ /* 0x000fc40003f1d000 */
[----:B------:R-:W-:Y:S02]  /*06e0*/  SHF.L.U32 R8, R5, R8, RZ ;  /* 0x0000000805087219 */ /* 0x000fe400000006ff */
[----:B------:R-:W-:Y:S02]  /*06f0*/  SEL R6, R7, RZ, P2 ;  /* 0x000000ff07067207 */ /* 0x000fe40001000000 */
[----:B------:R-:W-:Y:S02]  /*0700*/  ISETP.NE.AND P1, PT, R8, RZ, P1 ;  /* 0x000000ff0800720c */ /* 0x000fe40000f25270 */
[----:B------:R-:W-:Y:S02]  /*0710*/  SHF.R.U32.HI R6, RZ, R6, R5 ;  /* 0x00000006ff067219 */ /* 0x000fe40000011605 */
[----:B------:R-:W-:Y:S02]  /*0720*/  PLOP3.LUT P0, PT, P0, P1, PT, 0xf8, 0x8f ;  /* 0x00000000008f781c */ /* 0x000fe40000703f70 */
[----:B------:R-:W-:-:S02]  /*0730*/  SHF.R.U32.HI R8, RZ, 0x1, R6 ;  /* 0x00000001ff087819 */ /* 0x000fc40000011606 */
[----:B------:R-:W-:-:S04]  /*0740*/  SEL R3, RZ, 0x1, !P0 ;  /* 0x00000001ff037807 */ /* 0x000fc80004000000 */
[----:B------:R-:W-:-:S04]  /*0750*/  LOP3.LUT R3, R3, 0x1, R8, 0xf8, !PT ;  /* 0x0000000103037812 */ /* 0x000fc800078ef808 */
[----:B------:R-:W-:-:S05]  /*0760*/  LOP3.LUT R3, R3, R6, RZ, 0xc0, !PT ;  /* 0x0000000603037212 */ /* 0x000fca00078ec0ff */
[----:B------:R-:W-:-:S05]  /*0770*/  IMAD.IADD R3, R8, 0x1, R3 ;  /* 0x0000000108037824 */ /* 0x000fca00078e0203 */
[----:B------:R-:W-:Y:S01]  /*0780*/  LOP3.LUT R0, R3, R0, RZ, 0xfc, !PT ;  /* 0x0000000003007212 */ /* 0x000fe200078efcff */
[----:B------:R-:W-:Y:S06]  /*0790*/  BRA `(.L_x_11) ;  /* 0x0000000000107947 */ /* 0x000fec0003800000 */
.L_x_10:
[----:B------:R-:W-:-:S04]  /*07a0*/  LOP3.LUT R0, R0, 0x80000000, RZ, 0xc0, !PT ;  /* 0x8000000000007812 */ /* 0x000fc800078ec0ff */
[----:B------:R-:W-:Y:S01]  /*07b0*/  LOP3.LUT R0, R0, 0x7f800000, RZ, 0xfc, !PT ;  /* 0x7f80000000007812 */ /* 0x000fe200078efcff */
[----:B------:R-:W-:Y:S06]  /*07c0*/  BRA `(.L_x_11) ;  /* 0x0000000000047947 */ /* 0x000fec0003800000 */
.L_x_9:
[----:B------:R-:W-:-:S07]  /*07d0*/  IMAD R0, R6, 0x800000, R0 ;  /* 0x0080000006007824 */ /* 0x000fce00078e0200 */
.L_x_11:
[----:B------:R-:W-:Y:S05]  /*07e0*/  BSYNC.RECONVERGENT B2 ;  /* 0x0000000000027941 */ /* 0x000fea0003800200 */
.L_x_8:
[----:B------:R-:W-:Y:S05]  /*07f0*/  BRA `(.L_x_12) ;  /* 0x0000000000207947 */ /* 0x000fea0003800000 */
.L_x_7:
[----:B------:R-:W-:-:S04]  /*0800*/  LOP3.LUT R0, R8, 0x80000000, R7, 0x48, !PT ;  /* 0x8000000008007812 */ /* 0x000fc800078e4807 */
[----:B------:R-:W-:Y:S01]  /*0810*/  LOP3.LUT R0, R0, 0x7f800000, RZ, 0xfc, !PT ;  /* 0x7f80000000007812 */ /* 0x000fe200078efcff */
[----:B------:R-:W-:Y:S06]  /*0820*/  BRA `(.L_x_12) ;  /* 0x0000000000147947 */ /* 0x000fec0003800000 */
.L_x_6:
[----:B------:R-:W-:Y:S01]  /*0830*/  LOP3.LUT R0, R8, 0x80000000, R7, 0x48, !PT ;  /* 0x8000000008007812 */ /* 0x000fe200078e4807 */
[----:B------:R-:W-:Y:S06]  /*0840*/  BRA `(.L_x_12) ;  /* 0x00000000000c7947 */ /* 0x000fec0003800000 */
.L_x_5:
[----:B------:R-:W0:Y:S01]  /*0850*/  MUFU.RSQ R0, -QNAN ;  /* 0xffc0000000007908 */ /* 0x000e220000001400 */
[----:B------:R-:W-:Y:S05]  /*0860*/  BRA `(.L_x_12) ;  /* 0x0000000000047947 */ /* 0x000fea0003800000 */
.L_x_4:
[----:B------:R-:W-:-:S07]  /*0870*/  FADD.FTZ R0, R0, R3 ;  /* 0x0000000300007221 */ /* 0x000fce0000010000 */
.L_x_12:
[----:B------:R-:W-:Y:S05]  /*0880*/  BSYNC.RECONVERGENT B1 ;  /* 0x0000000000017941 */ /* 0x000fea0003800200 */
.L_x_2:
[----:B------:R-:W-:-:S04]  /*0890*/  IMAD.MOV.U32 R5, RZ, RZ, 0x0 ;  /* 0x00000000ff057424 */ /* 0x000fc800078e00ff */
[----:B0-----:R-:W-:Y:S05]  /*08a0*/  RET.REL.NODEC R4 `(_Z21update_weights_kernelPfPKfffi) ;  /* 0xfffffff404d47950 */ /* 0x001fea0003c3ffff */
.L_x_13:
[----:B------:R-:W-:-:S00]  /*08b0*/  BRA `(.L_x_13) ;  /* 0xfffffffc00fc7947 */ /* 0x000fc0000383ffff */
[----:B------:R-:W-:-:S00]  /*08c0*/  NOP ;  /* 0x0000000000007918 */ /* 0x000fc00000000000 */
        /* <DEDUP_REMOVED lines=11> */
.L_x_33:


//--------------------- .text._Z26logistic_regression_kernelPKfS0_PfS1_ii --------------------------
	.section	.text._Z26logistic_regression_kernelPKfS0_PfS1_ii,"ax",@progbits
	.align	128
        .global         _Z26logistic_regression_kernelPKfS0_PfS1_ii
        .type           _Z26logistic_regression_kernelPKfS0_PfS1_ii,@function
        .size           _Z26logistic_regression_kernelPKfS0_PfS1_ii,(.L_x_34 - _Z26logistic_regression_kernelPKfS0_PfS1_ii)
        .other          _Z26logistic_regression_kernelPKfS0_PfS1_ii,@"STO_CUDA_ENTRY STV_DEFAULT"
_Z26logistic_regression_kernelPKfS0_PfS1_ii:
.text._Z26logistic_regression_kernelPKfS0_PfS1_ii:
        /* <DEDUP_REMOVED lines=8> */
[----:B------:R-:W0:Y:S01]  /*0080*/  LDC R7, c[0x0][0x3a4] ;  /* 0x0000e900ff077b82 */ /* 0x000e220000000800 */
[----:B------:R-:W1:Y:S01]  /*0090*/  LDCU.64 UR8, c[0x0][0x358] ;  /* 0x00006b00ff0877ac */ /* 0x000e620008000a00 */
[----:B------:R-:W-:Y:S01]  /*00a0*/  HFMA2 R11, -RZ, RZ, 0, 0 ;  /* 0x00000000ff0b7431 */ /* 0x000fe200000001ff */
[----:B0-----:R-:W-:-:S13]  /*00b0*/  ISETP.GE.AND P3, PT, R7, 0x1, PT ;  /* 0x000000010700780c */ /* 0x001fda0003f66270 */
[----:B-1----:R-:W-:Y:S05]  /*00c0*/  @!P3 BRA `(.L_x_14) ;  /* 0x000000080060b947 */ /* 0x002fea0003800000 */
[C---:B------:R-:W-:Y:S01]  /*00d0*/  ISETP.GE.U32.AND P1, PT, R7.reuse, 0x10, PT ;  /* 0x000000100700780c */ /* 0x040fe20003f26070 */
[----:B------:R-:W-:Y:S01]  /*00e0*/  IMAD R8, R6, R7, RZ ;  /* 0x0000000706087224 */ /* 0x000fe200078e02ff */
[----:B------:R-:W-:Y:S02]  /*00f0*/  LOP3.LUT R23, R7, 0xf, RZ, 0xc0, !PT ;  /* 0x0000000f07177812 */ /* 0x000fe400078ec0ff */
[----:B------:R-:W-:Y:S02]  /*0100*/  MOV R11, RZ ;  /* 0x000000ff000b7202 */ /* 0x000fe40000000f00 */
[----:B------:R-:W-:Y:S02]  /*0110*/  ISETP.NE.AND P0, PT, R23, RZ, PT ;  /* 0x000000ff1700720c */ /* 0x000fe40003f05270 */
[----:B------:R-:W-:-:S05]  /*0120*/  MOV R9, RZ ;  /* 0x000000ff00097202 */ /* 0x000fca0000000f00 */
[----:B------:R-:W-:Y:S06]  /*0130*/  @!P1 BRA `(.L_x_15) ;  /* 0x0000000400149947 */ /* 0x000fec0003800000 */
[----:B------:R-:W0:Y:S01]  /*0140*/  LDCU.64 UR4, c[0x0][0x390] ;  /* 0x00007200ff0477ac */ /* 0x000e220008000a00 */
[----:B------:R-:W-:Y:S02]  /*0150*/  LOP3.LUT R9, R7, 0x7ffffff0, RZ, 0xc0, !PT ;  /* 0x7ffffff007097812 */ /* 0x000fe400078ec0ff */
[----:B------:R-:W-:Y:S01]  /*0160*/  MOV R11, RZ ;  /* 0x000000ff000b7202 */ /* 0x000fe20000000f00 */
[----:B------:R-:W1:Y:S01]  /*0170*/  LDCU.64 UR6, c[0x0][0x380] ;  /* 0x00007000ff0677ac */ /* 0x000e620008000a00 */
[----:B------:R-:W-:Y:S01]  /*0180*/  MOV R0, R8 ;  /* 0x0000000800007202 */ /* 0x000fe20000000f00 */
[----:B------:R-:W-:Y:S01]  /*0190*/  IMAD.MOV R10, RZ, RZ, -R9 ;  /* 0x000000ffff0a7224 */ /* 0x000fe200078e0a09 */
[----:B0-----:R-:W-:-:S04]  /*01a0*/  UIADD3 UR4, UP1, UPT, UR4, 0x20, URZ ;  /* 0x0000002004047890 */ /* 0x001fc8000ff3e0ff */
[----:B------:R-:W-:Y:S02]  /*01b0*/  UIADD3.X UR5, UPT, UPT, URZ, UR5, URZ, UP1, !UPT ;  /* 0x00000005ff057290 */ /* 0x000fe40008ffe4ff */
[----:B-1----:R-:W-:Y:S01]  /*01c0*/  UIADD3 UR6, UP0, UPT, UR6, 0x20, URZ ;  /* 0x0000002006067890 */ /* 0x002fe2000ff1e0ff */
[----:B------:R-:W-:-:S03]  /*01d0*/  MOV R2, UR4 ;  /* 0x0000000400027c02 */ /* 0x000fc60008000f00 */
[----:B------:R-:W-:Y:S01]  /*01e0*/  MOV R3, UR5 ;  /* 0x0000000500037c02 */ /* 0x000fe20008000f00 */
[----:B------:R-:W-:-:S12]  /*01f0*/  UIADD3.X UR7, UPT, UPT, URZ, UR7, URZ, UP0, !UPT ;  /* 0x00000007ff077290 */ /* 0x000fd800087fe4ff */
.L_x_16:
[----:B------:R-:W-:Y:S01]  /*0200*/  MOV R4, UR6 ;  /* 0x0000000600047c02 */ /* 0x000fe20008000f00 */
[----:B------:R-:W2:Y:S01]  /*0210*/  LDG.E R13, desc[UR8][R2.64+-0x20] ;  /* 0xffffe008020d7981 */ /* 0x000ea2000c1e1900 */
[----:B------:R-:W-:-:S03]  /*0220*/  MOV R5, UR7 ;  /* 0x0000000700057c02 */ /* 0x000fc60008000f00 */
[----:B------:R-:W3:Y:S01]  /*0230*/  LDG.E R26, desc[UR8][R2.64+-0x1c] ;  /* 0xffffe408021a7981 */ /* 0x000ee2000c1e1900 */
[----:B------:R-:W-:-:S03]  /*0240*/  IMAD.WIDE R4, R0, 0x4, R4 ;  /* 0x0000000400047825 */ /* 0x000fc600078e0204 */
[----:B------:R-:W4:Y:S04]  /*0250*/  LDG.E R18, desc[UR8][R2.64+-0x18] ;  /* 0xffffe80802127981 */ /* 0x000f28000c1e1900 */
[----:B------:R-:W2:Y:S04]  /*0260*/  LDG.E R12, desc[UR8][R4.64+-0x20] ;  /* 0xffffe008040c7981 */ /* 0x000ea8000c1e1900 */
[----:B------:R-:W3:Y:S04]  /*0270*/  LDG.E R25, desc[UR8][R4.64+-0x1c] ;  /* 0xffffe40804197981 */ /* 0x000ee8000c1e1900 */
[----:B------:R-:W4:Y:S04]  /*0280*/  LDG.E R17, desc[UR8][R4.64+-0x18] ;  /* 0xffffe80804117981 */ /* 0x000f28000c1e1900 */
[----:B------:R-:W5:Y:S04]  /*0290*/  LDG.E R19, desc[UR8][R2.64+-0x14] ;  /* 0xffffec0802137981 */ /* 0x000f68000c1e1900 */
[----:B------:R-:W5:Y:S04]  /*02a0*/  LDG.E R20, desc[UR8][R4.64+-0x14] ;  /* 0xffffec0804147981 */ /* 0x000f68000c1e1900 */
[----:B------:R-:W5:Y:S04]  /*02b0*/  LDG.E R21, desc[UR8][R2.64+-0x10] ;  /* 0xfffff00802157981 */ /* 0x000f68000c1e1900 */
[----:B------:R-:W5:Y:S04]  /*02c0*/  LDG.E R22, desc[UR8][R4.64+-0x10] ;  /* 0xfffff00804167981 */ /* 0x000f68000c1e1900 */
[----:B------:R-:W5:Y:S04]  /*02d0*/  LDG.E R15, desc[UR8][R2.64+-0xc] ;  /* 0xfffff408020f7981 */ /* 0x000f68000c1e1900 */
[----:B------:R-:W5:Y:S04]  /*02e0*/  LDG.E R16, desc[UR8][R4.64+-0xc] ;  /* 0xfffff40804107981 */ /* 0x000f68000c1e1900 */
[----:B------:R-:W5:Y:S04]  /*02f0*/  LDG.E R14, desc[UR8][R4.64+-0x4] ;  /* 0xfffffc08040e7981 */ /* 0x000f68000c1e1900 */
[----:B------:R-:W5:Y:S01]  /*0300*/  LDG.E R27, desc[UR8][R2.64+0x1c] ;  /* 0x00001c08021b7981 */ /* 0x000f62000c1e1900 */
[----:B--2---:R-:W-:-:S03]  /*0310*/  FFMA R24, R12, R13, R11 ;  /* 0x0000000d0c187223 */ /* 0x004fc6000000000b */
[----:B------:R-:W2:Y:S04]  /*0320*/  LDG.E R11, desc[UR8][R2.64+-0x8] ;  /* 0xfffff808020b7981 */ /* 0x000ea8000c1e1900 */
[----:B------:R-:W2:Y:S04]  /*0330*/  LDG.E R12, desc[UR8][R4.64+-0x8] ;  /* 0xfffff808040c7981 */ /* 0x000ea8000c1e1900 */
[----:B------:R-:W2:Y:S01]  /*0340*/  LDG.E R13, desc[UR8][R2.64+-0x4] ;  /* 0xfffffc08020d7981 */ /* 0x000ea2000c1e1900 */
[----:B---3--:R-:W-:-:S03]  /*0350*/  FFMA R24, R25, R26, R24 ;  /* 0x0000001a19187223 */ /* 0x008fc60000000018 */
[----:B------:R-:W3:Y:S01]  /*0360*/  LDG.E R26, desc[UR8][R4.64+0x1c] ;  /* 0x00001c08041a7981 */ /* 0x000ee2000c1e1900 */
[----:B----4-:R-:W-:-:S03]  /*0370*/  FFMA R25, R17, R18, R24 ;  /* 0x0000001211197223 */ /* 0x010fc60000000018 */
[----:B------:R-:W4:Y:S01]  /*0380*/  LDG.E R18, desc[UR8][R2.64] ;  /* 0x0000000802127981 */ /* 0x000f22000c1e1900 */
[----:B-----5:R-:W-:-:S03]  /*0390*/  FFMA R25, R20, R19, R25 ;  /* 0x0000001314197223 */ /* 0x020fc60000000019 */
[----:B------:R-:W4:Y:S01]  /*03a0*/  LDG.E R17, desc[UR8][R4.64] ;  /* 0x0000000804117981 */ /* 0x000f22000c1e1900 */
[----:B------:R-:W-:-:S03]  /*03b0*/  FFMA R25, R22, R21, R25 ;  /* 0x0000001516197223 */ /* 0x000fc60000000019 */
[----:B------:R-:W5:Y:S04]  /*03c0*/  LDG.E R20, desc[UR8][R2.64+0x4] ;  /* 0x0000040802147981 */ /* 0x000f68000c1e1900 */
[----:B------:R-:W5:Y:S01]  /*03d0*/  LDG.E R19, desc[UR8][R4.64+0x4] ;  /* 0x0000040804137981 */ /* 0x000f62000c1e1900 */
[----:B------:R-:W-:-:S03]  /*03e0*/  FFMA R25, R16, R15, R25 ;  /* 0x0000000f10197223 */ /* 0x000fc60000000019 */
[----:B------:R-:W3:Y:S04]  /*03f0*/  LDG.E R22, desc[UR8][R2.64+0x8] ;  /* 0x0000080802167981 */ /* 0x000ee8000c1e1900 */
[----:B------:R-:W3:Y:S04]  /*0400*/  LDG.E R21, desc[UR8][R4.64+0x8] ;  /* 0x0000080804157981 */ /* 0x000ee8000c1e1900 */
[----:B------:R-:W3:Y:S04]  /*0410*/  LDG.E R16, desc[UR8][R2.64+0xc] ;  /* 0x00000c0802107981 */ /* 0x000ee8000c1e1900 */
[----:B------:R-:W3:Y:S04]  /*0420*/  LDG.E R15, desc[UR8][R4.64+0xc] ;  /* 0x00000c08040f7981 */ /* 0x000ee8000c1e1900 */
[----:B------:R-:W3:Y:S01]  /*0430*/  LDG.E R24, desc[UR8][R4.64+0x14] ;  /* 0x0000140804187981 */ /* 0x000ee2000c1e1900 */
[----:B--2---:R-:W-:-:S03]  /*0440*/  FFMA R25, R12, R11, R25 ;  /* 0x0000000b0c197223 */ /* 0x004fc60000000019 */
[----:B------:R-:W2:Y:S04]  /*0450*/  LDG.E R11, desc[UR8][R2.64+0x10] ;  /* 0x00001008020b7981 */ /* 0x000ea8000c1e1900 */
[----:B------:R-:W2:Y:S01]  /*0460*/  LDG.E R12, desc[UR8][R4.64+0x10] ;  /* 0x00001008040c7981 */ /* 0x000ea2000c1e1900 */
[----:B------:R-:W-:-:S03]  /*0470*/  FFMA R28, R14, R13, R25 ;  /* 0x0000000d0e1c7223 */ /* 0x000fc60000000019 */
[----:B------:R-:W2:Y:S04]  /*0480*/  LDG.E R25, desc[UR8][R2.64+0x14] ;  /* 0x0000140802197981 */ /* 0x000ea8000c1e1900 */
[----:B------:R0:W2:Y:S04]  /*0490*/  LDG.E R13, desc[UR8][R2.64+0x18] ;  /* 0x00001808020d7981 */ /* 0x0000a8000c1e1900 */
[----:B------:R-:W2:Y:S01]  /*04a0*/  LDG.E R14, desc[UR8][R4.64+0x18] ;  /* 0x00001808040e7981 */ /* 0x000ea2000c1e1900 */
[----:B----4-:R-:W-:Y:S01]  /*04b0*/  FFMA R18, R17, R18, R28 ;  /* 0x0000001211127223 */ /* 0x010fe2000000001c */
[----:B------:R-:W-:-:S03]  /*04c0*/  VIADD R10, R10, 0x10 ;  /* 0x000000100a0a7836 */ /* 0x000fc60000000000 */
[----:B-----5:R-:W-:Y:S02]  /*04d0*/  FFMA R18, R19, R20, R18 ;  /* 0x0000001413127223 */ /* 0x020fe40000000012 */
[----:B------:R-:W-:Y:S02]  /*04e0*/  ISETP.NE.AND P1, PT, R10, RZ, PT ;  /* 0x000000ff0a00720c */ /* 0x000fe40003f25270 */
[----:B---3--:R-:W-:-:S04]  /*04f0*/  FFMA R18, R21, R22, R18 ;  /* 0x0000001615127223 */ /* 0x008fc80000000012 */
[----:B------:R-:W-:Y:S01]  /*0500*/  FFMA R15, R15, R16, R18 ;  /* 0x000000100f0f7223 */ /* 0x000fe20000000012 */
[----:B0-----:R-:W-:Y:S02]  /*0510*/  IADD3 R2, P2, PT, R2, 0x40, RZ ;  /* 0x0000004002027810 */ /* 0x001fe40007f5e0ff */
[----:B------:R-:W-:Y:S02]  /*0520*/  IADD3 R0, PT, PT, R0, 0x10, RZ ;  /* 0x0000001000007810 */ /* 0x000fe40007ffe0ff */
[----:B------:R-:W-:Y:S01]  /*0530*/  IADD3.X R3, PT, PT, RZ, R3, RZ, P2, !PT ;  /* 0x00000003ff037210 */ /* 0x000fe200017fe4ff */
[----:B--2---:R-:W-:-:S04]  /*0540*/  FFMA R11, R12, R11, R15 ;  /* 0x0000000b0c0b7223 */ /* 0x004fc8000000000f */
[----:B------:R-:W-:-:S04]  /*0550*/  FFMA R11, R24, R25, R11 ;  /* 0x00000019180b7223 */ /* 0x000fc8000000000b */
[----:B------:R-:W-:-:S04]  /*0560*/  FFMA R11, R14, R13, R11 ;  /* 0x0000000d0e0b7223 */ /* 0x000fc8000000000b */
[----:B------:R-:W-:Y:S01]  /*0570*/  FFMA R11, R26, R27, R11 ;  /* 0x0000001b1a0b7223 */ /* 0x000fe2000000000b */
[----:B------:R-:W-:Y:S06]  /*0580*/  @P1 BRA `(.L_x_16) ;  /* 0xfffffffc001c1947 */ /* 0x000fec000383ffff */
.L_x_15:
[----:B------:R-:W-:Y:S05]  /*0590*/  @!P0 BRA `(.L_x_14) ;  /* 0x00000004002c8947 */ /* 0x000fea0003800000 */
[----:B------:R-:W-:Y:S02]  /*05a0*/  ISETP.GE.U32.AND P0, PT, R23, 0x8, PT ;  /* 0x000000081700780c */ /* 0x000fe40003f06070 */
[----:B------:R-:W-:-:S04]  /*05b0*/  LOP3.LUT R21, R7, 0x7, RZ, 0xc0, !PT ;  /* 0x0000000707157812 */ /* 0x000fc800078ec0ff */
[----:B------:R-:W-:-:S07]  /*05c0*/  ISETP.NE.AND P1, PT, R21, RZ, PT ;  /* 0x000000ff1500720c */ /* 0x000fce0003f25270 */
[----:B------:R-:W-:Y:S06]  /*05d0*/  @!P0 BRA `(.L_x_17) ;  /* 0x0000000000788947 */ /* 0x000fec0003800000 */
[----:B------:R-:W0:Y:S01]  /*05e0*/  LDC.64 R4, c[0x0][0x380] ;  /* 0x0000e000ff047b82 */ /* 0x000e220000000a00 */
[----:B------:R-:W-:-:S07]  /*05f0*/  IADD3 R13, PT, PT, R8, R9, RZ ;  /* 0x00000009080d7210 */ /* 0x000fce0007ffe0ff */
[----:B------:R-:W1:Y:S01]  /*0600*/  LDC.64 R2, c[0x0][0x390] ;  /* 0x0000e400ff027b82 */ /* 0x000e620000000a00 */
[----:B0-----:R-:W-:-:S05]  /*0610*/  IMAD.WIDE R4, R13, 0x4, R4 ;  /* 0x000000040d047825 */ /* 0x001fca00078e0204 */
[----:B------:R-:W2:Y:S01]  /*0620*/  LDG.E R16, desc[UR8][R4.64] ;  /* 0x0000000804107981 */ /* 0x000ea2000c1e1900 */
[----:B-1----:R-:W-:-:S03]  /*0630*/  IMAD.WIDE.U32 R2, R9, 0x4, R2 ;  /* 0x0000000409027825 */ /* 0x002fc600078e0002 */
[----:B------:R-:W3:Y:S04]  /*0640*/  LDG.E R19, desc[UR8][R4.64+0x4] ;  /* 0x0000040804137981 */ /* 0x000ee8000c1e1900 */
[----:B------:R-:W2:Y:S04]  /*0650*/  LDG.E R18, desc[UR8][R2.64] ;  /* 0x0000000802127981 */ /* 0x000ea8000c1e1900 */
[----:B------:R-:W3:Y:S04]  /*0660*/  LDG.E R20, desc[UR8][R2.64+0x4] ;  /* 0x0000040802147981 */ /* 0x000ee8000c1e1900 */
[----:B------:R-:W4:Y:S04]  /*0670*/  LDG.E R23, desc[UR8][R4.64+0x8] ;  /* 0x0000080804177981 */ /* 0x000f28000c1e1900 */
        /* <DEDUP_REMOVED lines=11> */
[----:B------:R-:W-:Y:S01]  /*0730*/  IADD3 R9, PT, PT, R9, 0x8, RZ ;  /* 0x0000000809097810 */ /* 0x000fe20007ffe0ff */
[----:B--2---:R-:W-:-:S04]  /*0740*/  FFMA R16, R16, R18, R11 ;  /* 0x0000001210107223 */ /* 0x004fc8000000000b */
[----:B---3--:R-:W-:-:S04]  /*0750*/  FFMA R16, R19, R20, R16 ;  /* 0x0000001413107223 */ /* 0x008fc80000000010 */
[----:B----4-:R-:W-:-:S04]  /*0760*/  FFMA R16, R23, R22, R16 ;  /* 0x0000001617107223 */ /* 0x010fc80000000010 */
[----:B-----5:R-:W-:-:S04]  /*0770*/  FFMA R25, R25, R24, R16 ;  /* 0x0000001819197223 */ /* 0x020fc80000000010 */
[----:B------:R-:W-:-:S04]  /*0780*/  FFMA R17, R14, R17, R25 ;  /* 0x000000110e117223 */ /* 0x000fc80000000019 */
[----:B------:R-:W-:-:S04]  /*0790*/  FFMA R15, R10, R15, R17 ;  /* 0x0000000f0a0f7223 */ /* 0x000fc80000000011 */
[----:B------:R-:W-:-:S04]  /*07a0*/  FFMA R13, R0, R13, R15 ;  /* 0x0000000d000d7223 */ /* 0x000fc8000000000f */
[----:B------:R-:W-:-:S07]  /*07b0*/  FFMA R11, R12, R26, R13 ;  /* 0x0000001a0c0b7223 */ /* 0x000fce000000000d */
.L_x_17:
[----:B------:R-:W-:Y:S05]  /*07c0*/  @!P1 BRA `(.L_x_14) ;  /* 0x0000000000a09947 */ /* 0x000fea0003800000 */
[----:B------:R-:W-:Y:S02]  /*07d0*/  ISETP.GE.U32.AND P0, PT, R21, 0x4, PT ;  /* 0x000000041500780c */ /* 0x000fe40003f06070 */
[----:B------:R-:W-:-:S04]  /*07e0*/  LOP3.LUT R7, R7, 0x3, RZ, 0xc0, !PT ;  /* 0x0000000307077812 */ /* 0x000fc800078ec0ff */
[----:B------:R-:W-:-:S07]  /*07f0*/  ISETP.NE.AND P1, PT, R7, RZ, PT ;  /* 0x000000ff0700720c */ /* 0x000fce0003f25270 */
[----:B------:R-:W-:Y:S06]  /*0800*/  @!P0 BRA `(.L_x_18) ;  /* 0x0000000000488947 */ /* 0x000fec0003800000 */
[----:B------:R-:W0:Y:S01]  /*0810*/  LDC.64 R2, c[0x0][0x380] ;  /* 0x0000e000ff027b82 */ /* 0x000e220000000a00 */
[----:B------:R-:W-:-:S07]  /*0820*/  IMAD.IADD R13, R8, 0x1, R9 ;  /* 0x00000001080d7824 */ /* 0x000fce00078e0209 */
        /* <DEDUP_REMOVED lines=10> */
[----:B------:R-:W5:Y:S01]  /*08d0*/  LDG.E R16, desc[UR8][R4.64+0xc] ;  /* 0x00000c0804107981 */ /* 0x000f62000c1e1900 */
[----:B------:R-:W-:Y:S01]  /*08e0*/  IADD3 R9, PT, PT, R9, 0x4, RZ ;  /* 0x0000000409097810 */ /* 0x000fe20007ffe0ff */
[----:B--2---:R-:W-:-:S04]  /*08f0*/  FFMA R0, R0, R10, R11 ;  /* 0x0000000a00007223 */ /* 0x004fc8000000000b */
[----:B---3--:R-:W-:-:S04]  /*0900*/  FFMA R0, R13, R12, R0 ;  /* 0x0000000c0d007223 */ /* 0x008fc80000000000 */
[----:B----4-:R-:W-:-:S04]  /*0910*/  FFMA R0, R15, R14, R0 ;  /* 0x0000000e0f007223 */ /* 0x010fc80000000000 */
[----:B-----5:R-:W-:-:S07]  /*0920*/  FFMA R11, R17, R16, R0 ;  /* 0x00000010110b7223 */ /* 0x020fce0000000000 */
.L_x_18:
[----:B------:R-:W-:Y:S05]  /*0930*/  @!P1 BRA `(.L_x_14) ;  /* 0x0000000000449947 */ /* 0x000fea0003800000 */
[----:B------:R-:W0:Y:S01]  /*0940*/  LDC.64 R4, c[0x0][0x390] ;  /* 0x0000e400ff047b82 */ /* 0x000e220000000a00 */
[----:B------:R-:W-:Y:S01]  /*0950*/  IADD3 R13, PT, PT, R8, R9, RZ ;  /* 0x00000009080d7210 */ /* 0x000fe20007ffe0ff */
[----:B------:R-:W-:-:S06]  /*0960*/  IMAD.MOV R7, RZ, RZ, -R7 ;  /* 0x000000ffff077224 */ /* 0x000fcc00078e0a07 */
[----:B------:R-:W1:Y:S01]  /*0970*/  LDC.64 R2, c[0x0][0x380] ;  /* 0x0000e000ff027b82 */ /* 0x000e620000000a00 */
[----:B0-----:R-:W-:-:S03]  /*0980*/  IMAD.WIDE.U32 R4, R9, 0x4, R4 ;  /* 0x0000000409047825 */ /* 0x001fc600078e0004 */
[----:B------:R-:W-:Y:S02]  /*0990*/  MOV R8, R4 ;  /* 0x0000000400087202 */ /* 0x000fe40000000f00 */
[----:B------:R-:W-:-:S07]  /*09a0*/  MOV R9, R5 ;  /* 0x0000000500097202 */ /* 0x000fce0000000f00 */
.L_x_19:
[----:B-1----:R-:W-:Y:S01]  /*09b0*/  IMAD.WIDE R4, R13, 0x4, R2 ;  /* 0x000000040d047825 */ /* 0x002fe200078e0202 */
[----:B------:R0:W2:Y:S05]  /*09c0*/  LDG.E R0, desc[UR8][R8.64] ;  /* 0x0000000808007981 */ /* 0x0000aa000c1e1900 */
[----:B------:R-:W2:Y:S01]  /*09d0*/  LDG.E R4, desc[UR8][R4.64] ;  /* 0x0000000804047981 */ /* 0x000ea2000c1e1900 */
[----:B------:R-:W-:-:S04]  /*09e0*/  IADD3 R7, PT, PT, R7, 0x1, RZ ;  /* 0x0000000107077810 */ /* 0x000fc80007ffe0ff */
[----:B------:R-:W-:Y:S02]  /*09f0*/  ISETP.NE.AND P0, PT, R7, RZ, PT ;  /* 0x000000ff0700720c */ /* 0x000fe40003f05270 */
[----:B0-----:R-:W-:Y:S02]  /*0a00*/  IADD3 R8, P1, PT, R8, 0x4, RZ ;  /* 0x0000000408087810 */ /* 0x001fe40007f3e0ff */
[----:B------:R-:W-:Y:S02]  /*0a10*/  IADD3 R13, PT, PT, R13, 0x1, RZ ;  /* 0x000000010d0d7810 */ /* 0x000fe40007ffe0ff */
[----:B------:R-:W-:Y:S01]  /*0a20*/  IADD3.X R9, PT, PT, RZ, R9, RZ, P1, !PT ;  /* 0x00000009ff097210 */ /* 0x000fe20000ffe4ff */
[----:B--2---:R-:W-:-:S06]  /*0a30*/  FFMA R11, R4, R0, R11 ;  /* 0x00000000040b7223 */ /* 0x004fcc000000000b */
[----:B------:R-:W-:Y:S05]  /*0a40*/  @P0 BRA `(.L_x_19) ;  /* 0xfffffffc00d80947 */ /* 0x000fea000383ffff */
.L_x_14:
[----:B------:R-:W-:Y:S01]  /*0a50*/  MOV R0, 0x3bbb989d ;  /* 0x3bbb989d00007802 */ /* 0x000fe20000000f00 */
[----:B------:R-:W-:Y:S01]  /*0a60*/  BSSY.RECONVERGENT B0, `(.L_x_20) ;  /* 0x0000016000007945 */ /* 0x000fe20003800200 */
[----:B------:R-:W-:-:S03]  /*0a70*/  MOV R3, 0x437c0000 ;  /* 0x437c000000037802 */ /* 0x000fc60000000f00 */
[----:B------:R-:W-:-:S04]  /*0a80*/  FFMA.SAT R0, R11, -R0, 0.5 ;  /* 0x3f0000000b007423 */ /* 0x000fc80000002800 */
[----:B------:R-:W-:-:S04]  /*0a90*/  FFMA.RM R0, R0, R3, 12582913 ;  /* 0x4b40000100007423 */ /* 0x000fc80000004003 */
[C---:B------:R-:W-:Y:S01]  /*0aa0*/  FADD R2, R0.reuse, -12583039 ;  /* 0xcb40007f00027421 */ /* 0x040fe20000000000 */
[----:B------:R-:W-:-:S03]  /*0ab0*/  IMAD.SHL.U32 R0, R0, 0x800000, RZ ;  /* 0x0080000000007824 */ /* 0x000fc600078e00ff */
[----:B------:R-:W-:-:S04]  /*0ac0*/  FFMA R2, R11, -1.4426950216293334961, -R2 ;  /* 0xbfb8aa3b0b027823 */ /* 0x000fc80000000802 */
[----:B------:R-:W-:-:S04]  /*0ad0*/  FFMA R2, R11, -1.925963033500011079e-08, R2 ;  /* 0xb2a570600b027823 */ /* 0x000fc80000000002 */
[----:B------:R-:W0:Y:S02]  /*0ae0*/  MUFU.EX2 R3, R2 ;  /* 0x0000000200037308 */ /* 0x000e240000000800 */
[----:B0-----:R-:W-:-:S05]  /*0af0*/  FFMA R5, R0, R3, 1 ;  /* 0x3f80000000057423 */ /* 0x001fca0000000003 */
[----:B------:R-:W-:-:S04]  /*0b00*/  IADD3 R0, PT, PT, R5, 0x1800000, RZ ;  /* 0x0180000005007810 */ /* 0x000fc80007ffe0ff */
[----:B------:R-:W-:-:S04]  /*0b10*/  LOP3.LUT R0, R0, 0x7f800000, RZ, 0xc0, !PT ;  /* 0x7f80000000007812 */ /* 0x000fc800078ec0ff */
[----:B------:R-:W-:-:S13]  /*0b20*/  ISETP.GT.U32.AND P0, PT, R0, 0x1ffffff, PT ;  /* 0x01ffffff0000780c */ /* 0x000fda0003f04070 */
[----:B------:R-:W-:Y:S05]  /*0b30*/  @P0 BRA `(.L_x_21) ;  /* 0x0000000000100947 */ /* 0x000fea0003800000 */
[----:B------:R-:W-:-:S07]  /*0b40*/  MOV R4, 0xb60 ;  /* 0x00000b6000047802 */ /* 0x000fce0000000f00 */
[----:B------:R-:W-:Y:S05]  /*0b50*/  CALL.REL.NOINC `($__internal_1_$__cuda_sm20_rcp_rn_f32_slowpath) ;  /* 0x0000000800887944 */ /* 0x000fea0003c00000 */
[----:B------:R-:W-:Y:S01]  /*0b60*/  MOV R0, R3 ;  /* 0x0000000300007202 */ /* 0x000fe20000000f00 */
[----:B------:R-:W-:Y:S06]  /*0b70*/  BRA `(.L_x_22) ;  /* 0x0000000000107947 */ /* 0x000fec0003800000 */
.L_x_21:
[----:B------:R-:W0:Y:S02]  /*0b80*/  MUFU.RCP R0, R5 ;  /* 0x0000000500007308 */ /* 0x000e240000001000 */
[----:B0-----:R-:W-:-:S04]  /*0b90*/  FFMA R2, R5, R0, -1 ;  /* 0xbf80000005027423 */ /* 0x001fc80000000000 */
[----:B------:R-:W-:-:S04]  /*0ba0*/  FADD.FTZ R3, -R2, -RZ ;  /* 0x800000ff02037221 */ /* 0x000fc80000010100 */
[----:B------:R-:W-:-:S07]  /*0bb0*/  FFMA R0, R0, R3, R0 ;  /* 0x0000000300007223 */ /* 0x000fce0000000000 */
.L_x_22:
[----:B------:R-:W-:Y:S05]  /*0bc0*/  BSYNC.RECONVERGENT B0 ;  /* 0x0000000000007941 */ /* 0x000fea0003800200 */
.L_x_20:
[----:B------:R-:W0:Y:S02]  /*0bd0*/  LDC.64 R2, c[0x0][0x388] ;  /* 0x0000e200ff027b82 */ /* 0x000e240000000a00 */
[----:B0-----:R-:W-:-:S06]  /*0be0*/  IMAD.WIDE R2, R6, 0x4, R2 ;  /* 0x0000000406027825 */ /* 0x001fcc00078e0202 */
[----:B------:R0:W5:Y:S01]  /*0bf0*/  LDG.E R3, desc[UR8][R2.64] ;  /* 0x0000000802037981 */ /* 0x000162000c1e1900 */
[----:B------:R-:W-:Y:S05]  /*0c00*/  @!P3 EXIT ;  /* 0x000000000000b94d */ /* 0x000fea0003800000 */
[----:B------:R-:W1:Y:S01]  /*0c10*/  LDC R5, c[0x0][0x3a4] ;  /* 0x0000e900ff057b82 */ /* 0x000e620000000800 */
[----:B0-----:R-:W-:Y:S02]  /*0c20*/  HFMA2 R2, -RZ, RZ, 0, 0 ;  /* 0x00000000ff027431 */ /* 0x001fe400000001ff */
[----:B-----5:R-:W-:Y:S01]  /*0c30*/  FADD R0, -R3, R0 ;  /* 0x0000000003007221 */ /* 0x020fe20000000100 */
[C---:B-1----:R-:W-:Y:S01]  /*0c40*/  ISETP.GE.U32.AND P0, PT, R5.reuse, 0x10, PT ;  /* 0x000000100500780c */ /* 0x042fe20003f06070 */
[----:B------:R-:W-:Y:S01]  /*0c50*/  IMAD R3, R6, R5, RZ ;  /* 0x0000000506037224 */ /* 0x000fe200078e02ff */
[----:B------:R-:W-:-:S11]  /*0c60*/  LOP3.LUT P1, R12, R5, 0xf, RZ, 0xc0, !PT ;  /* 0x0000000f050c7812 */ /* 0x000fd6000782c0ff */
[----:B------:R-:W-:Y:S05]  /*0c70*/  @!P0 BRA `(.L_x_23) ;  /* 0x0000000400088947 */ /* 0x000fea0003800000 */
[----:B------:R-:W0:Y:S01]  /*0c80*/  LDCU.64 UR4, c[0x0][0x398] ;  /* 0x00007300ff0477ac */ /* 0x000e220008000a00 */
[----:B------:R-:W-:Y:S02]  /*0c90*/  LOP3.LUT R2, R5, 0x7ffffff0, RZ, 0xc0, !PT ;  /* 0x7ffffff005027812 */ /* 0x000fe400078ec0ff */
[----:B------:R-:W-:Y:S02]  /*0ca0*/  MOV R4, R3 ;  /* 0x0000000300047202 */ /* 0x000fe40000000f00 */
[----:B------:R-:W-:Y:S01]  /*0cb0*/  IADD3 R10, PT, PT, -R2, RZ, RZ ;  /* 0x000000ff020a7210 */ /* 0x000fe20007ffe1ff */
[----:B0-----:R-:W-:-:S04]  /*0cc0*/  UIADD3 UR4, UP0, UPT, UR4, 0x20, URZ ;  /* 0x0000002004047890 */ /* 0x001fc8000ff1e0ff */
[----:B------:R-:W-:Y:S02]  /*0cd0*/  UIADD3.X UR5, UPT, UPT, URZ, UR5, URZ, UP0, !UPT ;  /* 0x00000005ff057290 */ /* 0x000fe400087fe4ff */
[----:B------:R-:W-:-:S04]  /*0ce0*/  IMAD.U32 R13, RZ, RZ, UR4 ;  /* 0x00000004ff0d7e24 */ /* 0x000fc8000f8e00ff */
[----:B------:R-:W-:-:S07]  /*0cf0*/  MOV R14, UR5 ;  /* 0x00000005000e7c02 */ /* 0x000fce0008000f00 */
.L_x_24:
[----:B------:R-:W0:Y:S02]  /*0d00*/  LDC.64 R6, c[0x0][0x380] ;  /* 0x0000e000ff067b82 */ /* 0x000e240000000a00 */
[----:B0-----:R-:W-:-:S05]  /*0d10*/  IMAD.WIDE R6, R4, 0x4, R6 ;  /* 0x0000000404067825 */ /* 0x001fca00078e0206 */
[----:B--2---:R-:W2:Y:S01]  /*0d20*/  LDG.E R9, desc[UR8][R6.64] ;  /* 0x0000000806097981 */ /* 0x004ea2000c1e1900 */
[----:B------:R-:W-:Y:S01]  /*0d30*/  MOV R8, R13 ;  /* 0x0000000d00087202 */ /* 0x000fe20000000f00 */
[----:B--2---:R-:W-:Y:S01]  /*0d40*/  FMUL R11, R0, R9 ;  /* 0x00000009000b7220 */ /* 0x004fe20000400000 */
[----:B------:R-:W-:-:S05]  /*0d50*/  MOV R9, R14 ;  /* 0x0000000e00097202 */ /* 0x000fca0000000f00 */
[----:B------:R0:W-:Y:S04]  /*0d60*/  REDG.E.ADD.F32.FTZ.RN.STRONG.GPU desc[UR8][R8.64+-0x20], R11 ;  /* 0xffffe00b080079a6 */ /* 0x0001e8000c12f308 */
[----:B------:R-:W2:Y:S02]  /*0d70*/  LDG.E R13, desc[UR8][R6.64+0x4] ;  /* 0x00000408060d7981 */ /* 0x000ea4000c1e1900 */
[----:B--2---:R-:W-:-:S05]  /*0d80*/  FMUL R13, R0, R13 ;  /* 0x0000000d000d7220 */ /* 0x004fca0000400000 */
[----:B------:R1:W-:Y:S04]  /*0d90*/  REDG.E.ADD.F32.FTZ.RN.STRONG.GPU desc[UR8][R8.64+-0x1c], R13 ;  /* 0xffffe40d080079a6 */ /* 0x0003e8000c12f308 */
[----:B------:R-:W2:Y:S02]  /*0da0*/  LDG.E R15, desc[UR8][R6.64+0x8] ;  /* 0x00000808060f7981 */ /* 0x000ea4000c1e1900 */
[----:B--2---:R-:W-:-:S05]  /*0db0*/  FMUL R15, R0, R15 ;  /* 0x0000000f000f7220 */ /* 0x004fca0000400000 */
[----:B------:R2:W-:Y:S04]  /*0dc0*/  REDG.E.ADD.F32.FTZ.RN.STRONG.GPU desc[UR8][R8.64+-0x18], R15 ;  /* 0xffffe80f080079a6 */ /* 0x0005e8000c12f308 */
[----:B------:R-:W3:Y:S02]  /*0dd0*/  LDG.E R17, desc[UR8][R6.64+0xc] ;  /* 0x00000c0806117981 */ /* 0x000ee4000c1e1900 */
[----:B---3--:R-:W-:-:S05]  /*0de0*/  FMUL R17, R0, R17 ;  /* 0x0000001100117220 */ /* 0x008fca0000400000 */
[----:B------:R3:W-:Y:S04]  /*0df0*/  REDG.E.ADD.F32.FTZ.RN.STRONG.GPU desc[UR8][R8.64+-0x14], R17 ;  /* 0xffffec11080079a6 */ /* 0x0007e8000c12f308 */
[----:B------:R-:W4:Y:S02]  /*0e00*/  LDG.E R19, desc[UR8][R6.64+0x10] ;  /* 0x0000100806137981 */ /* 0x000f24000c1e1900 */
[----:B----4-:R-:W-:-:S05]  /*0e10*/  FMUL R19, R0, R19 ;  /* 0x0000001300137220 */ /* 0x010fca0000400000 */
[----:B------:R4:W-:Y:S04]  /*0e20*/  REDG.E.ADD.F32.FTZ.RN.STRONG.GPU desc[UR8][R8.64+-0x10], R19 ;  /* 0xfffff013080079a6 */ /* 0x0009e8000c12f308 */
[----:B0-----:R-:W5:Y:S02]  /*0e30*/  LDG.E R11, desc[UR8][R6.64+0x14] ;  /* 0x00001408060b7981 */ /* 0x001f64000c1e1900 */
[----:B-----5:R-:W-:-:S05]  /*0e40*/  FMUL R11, R0, R11 ;  /* 0x0000000b000b7220 */ /* 0x020fca0000400000 */
[----:B------:R0:W-:Y:S04]  /*0e50*/  REDG.E.ADD.F32.FTZ.RN.STRONG.GPU desc[UR8][R8.64+-0xc], R11 ;  /* 0xfffff40b080079a6 */ /* 0x0001e8000c12f308 */
[----:B-1----:R-:W5:Y:S02]  /*0e60*/  LDG.E R13, desc[UR8][R6.64+0x18] ;  /* 0x00001808060d7981 */ /* 0x002f64000c1e1900 */
[----:B-----5:R-:W-:-:S05]  /*0e70*/  FMUL R13, R0, R13 ;  /* 0x0000000d000d7220 */ /* 0x020fca0000400000 */
[----:B------:R1:W-:Y:S04]  /*0e80*/  REDG.E.ADD.F32.FTZ.RN.STRONG.GPU desc[UR8][R8.64+-0x8], R13 ;  /* 0xfffff80d080079a6 */ /* 0x0003e8000c12f308 */
[----:B--2---:R-:W2:Y:S02]  /*0e90*/  LDG.E R15, desc[UR8][R6.64+0x1c] ;  /* 0x00001c08060f7981 */ /* 0x004ea4000c1e1900 */
[----:B--2---:R-:W-:-:S05]  /*0ea0*/  FMUL R15, R0, R15 ;  /* 0x0000000f000f7220 */ /* 0x004fca0000400000 */
[----:B------:R2:W-:Y:S04]  /*0eb0*/  REDG.E.ADD.F32.FTZ.RN.STRONG.GPU desc[UR8][R8.64+-0x4], R15 ;  /* 0xfffffc0f080079a6 */ /* 0x0005e8000c12f308 */
[----:B---3--:R-:W3:Y:S02]  /*0ec0*/  LDG.E R17, desc[UR8][R6.64+0x20] ;  /* 0x0000200806117981 */ /* 0x008ee4000c1e1900 */
[----:B---3--:R-:W-:-:S05]  /*0ed0*/  FMUL R17, R0, R17 ;  /* 0x0000001100117220 */ /* 0x008fca0000400000 */
[----:B------:R3:W-:Y:S04]  /*0ee0*/  REDG.E.ADD.F32.FTZ.RN.STRONG.GPU desc[UR8][R8.64], R17 ;  /* 0x00000011080079a6 */ /* 0x0007e8000c12f308 */
[----:B----4-:R-:W4:Y:S02]  /*0ef0*/  LDG.E R19, desc[UR8][R6.64+0x24] ;  /* 0x0000240806137981 */ /* 0x010f24000c1e1900 */
        /* <DEDUP_REMOVED lines=14> */
[----:B----4-:R-:W3:Y:S01]  /*0fe0*/  LDG.E R19, desc[UR8][R6.64+0x38] ;  /* 0x0000380806137981 */ /* 0x010ee2000c1e1900 */
[----:B------:R-:W-:Y:S01]  /*0ff0*/  IADD3 R10, PT, PT, R10, 0x10, RZ ;  /* 0x000000100a0a7810 */ /* 0x000fe20007ffe0ff */
[----:B---3--:R-:W-:-:S05]  /*1000*/  FMUL R19, R0, R19 ;  /* 0x0000001300137220 */ /* 0x008fca0000400000 */
[----:B------:R2:W-:Y:S04]  /*1010*/  REDG.E.ADD.F32.FTZ.RN.STRONG.GPU desc[UR8][R8.64+0x18], R19 ;  /* 0x00001813080079a6 */ /* 0x0005e8000c12f308 */
[----:B0-----:R-:W3:Y:S01]  /*1020*/  LDG.E R11, desc[UR8][R6.64+0x3c] ;  /* 0x00003c08060b7981 */ /* 0x001ee2000c1e1900 */
[----:B------:R-:W-:Y:S02]  /*1030*/  ISETP.NE.AND P0, PT, R10, RZ, PT ;  /* 0x000000ff0a00720c */ /* 0x000fe40003f05270 */
[----:B-1----:R-:W-:Y:S01]  /*1040*/  IADD3 R13, P2, PT, R8, 0x40, RZ ;  /* 0x00000040080d7810 */ /* 0x002fe20007f5e0ff */
[----:B------:R-:W-:-:S03]  /*1050*/  VIADD R4, R4, 0x10 ;  /* 0x0000001004047836 */ /* 0x000fc60000000000 */
[----:B------:R-:W-:Y:S01]  /*1060*/  IADD3.X R14, PT, PT, RZ, R9, RZ, P2, !PT ;  /* 0x00000009ff0e7210 */ /* 0x000fe200017fe4ff */
[----:B---3--:R-:W-:-:S05]  /*1070*/  FMUL R11, R0, R11 ;  /* 0x0000000b000b7220 */ /* 0x008fca0000400000 */
[----:B------:R2:W-:Y:S01]  /*1080*/  REDG.E.ADD.F32.FTZ.RN.STRONG.GPU desc[UR8][R8.64+0x1c], R11 ;  /* 0x00001c0b080079a6 */ /* 0x0005e2000c12f308 */
[----:B------:R-:W-:Y:S05]  /*1090*/  @P0 BRA `(.L_x_24) ;  /* 0xfffffffc00180947 */ /* 0x000fea000383ffff */
.L_x_23:
[----:B------:R-:W-:Y:S05]  /*10a0*/  @!P1 EXIT ;  /* 0x000000000000994d */ /* 0x000fea0003800000 */
[----:B------:R-:W-:Y:S02]  /*10b0*/  ISETP.GE.U32.AND P0, PT, R12, 0x8, PT ;  /* 0x000000080c00780c */ /* 0x000fe40003f06070 */
[----:B------:R-:W-:-:S04]  /*10c0*/  LOP3.LUT R4, R5, 0x7, RZ, 0xc0, !PT ;  /* 0x0000000705047812 */ /* 0x000fc800078ec0ff */
[----:B------:R-:W-:-:S07]  /*10d0*/  ISETP.NE.AND P1, PT, R4, RZ, PT ;  /* 0x000000ff0400720c */ /* 0x000fce0003f25270 */
[----:B------:R-:W-:Y:S06]  /*10e0*/  @!P0 BRA `(.L_x_25) ;  /* 0x0000000000788947 */ /* 0x000fec0003800000 */
[----:B------:R-:W0:Y:S01]  /*10f0*/  LDC.64 R6, c[0x0][0x380] ;  /* 0x0000e000ff067b82 */ /* 0x000e220000000a00 */
[----:B--2---:R-:W-:-:S05]  /*1100*/  IADD3 R9, PT, PT, R3, R2, RZ ;  /* 0x0000000203097210 */ /* 0x004fca0007ffe0ff */
[----:B0-----:R-:W-:Y:S02]  /*1110*/  IMAD.WIDE R6, R9, 0x4, R6 ;  /* 0x0000000409067825 */ /* 0x001fe400078e0206 */
[----:B------:R-:W0:Y:S03]  /*1120*/  LDC.64 R8, c[0x0][0x398] ;  /* 0x0000e600ff087b82 */ /* 0x000e260000000a00 */
[----:B------:R-:W2:Y:S01]  /*1130*/  LDG.E R11, desc[UR8][R6.64] ;  /* 0x00000008060b7981 */ /* 0x000ea2000c1e1900 */
[----:B0-----:R-:W-:-:S04]  /*1140*/  IMAD.WIDE.U32 R8, R2, 0x4, R8 ;  /* 0x0000000402087825 */ /* 0x001fc800078e0008 */
[----:B--2---:R-:W-:-:S05]  /*1150*/  FMUL R11, R0, R11 ;  /* 0x0000000b000b7220 */ /* 0x004fca0000400000 */
        /* <DEDUP_REMOVED lines=13> */
[----:B0-----:R-:W4:Y:S02]  /*1230*/  LDG.E R11, desc[UR8][R6.64+0x14] ;  /* 0x00001408060b7981 */ /* 0x001f24000c1e1900 */
[----:B----4-:R-:W-:-:S05]  /*1240*/  FMUL R11, R0, R11 ;  /* 0x0000000b000b7220 */ /* 0x010fca0000400000 */
[----:B------:R3:W-:Y:S04]  /*1250*/  REDG.E.ADD.F32.FTZ.RN.STRONG.GPU desc[UR8][R8.64+0x14], R11 ;  /* 0x0000140b080079a6 */ /* 0x0007e8000c12f308 */
[----:B-1----:R-:W4:Y:S02]  /*1260*/  LDG.E R13, desc[UR8][R6.64+0x18] ;  /* 0x00001808060d7981 */ /* 0x002f24000c1e1900 */
[----:B----4-:R-:W-:-:S05]  /*1270*/  FMUL R13, R0, R13 ;  /* 0x0000000d000d7220 */ /* 0x010fca0000400000 */
[----:B------:R3:W-:Y:S04]  /*1280*/  REDG.E.ADD.F32.FTZ.RN.STRONG.GPU desc[UR8][R8.64+0x18], R13 ;  /* 0x0000180d080079a6 */ /* 0x0007e8000c12f308 */
[----:B--2---:R-:W2:Y:S02]  /*1290*/  LDG.E R15, desc[UR8][R6.64+0x1c] ;  /* 0x00001c08060f7981 */ /* 0x004ea4000c1e1900 */
[----:B--2---:R-:W-:-:S05]  /*12a0*/  FMUL R15, R0, R15 ;  /* 0x0000000f000f7220 */ /* 0x004fca0000400000 */
[----:B------:R3:W-:Y:S01]  /*12b0*/  REDG.E.ADD.F32.FTZ.RN.STRONG.GPU desc[UR8][R8.64+0x1c], R15 ;  /* 0x00001c0f080079a6 */ /* 0x0007e2000c12f308 */
[----:B------:R-:W-:-:S07]  /*12c0*/  IADD3 R2, PT, PT, R2, 0x8, RZ ;  /* 0x0000000802027810 */ /* 0x000fce0007ffe0ff */
.L_x_25:
[----:B------:R-:W-:Y:S05]  /*12d0*/  @!P1 EXIT ;  /* 0x000000000000994d */ /* 0x000fea0003800000 */
[----:B------:R-:W-:Y:S02]  /*12e0*/  ISETP.GE.U32.AND P0, PT, R4, 0x4, PT ;  /* 0x000000040400780c */ /* 0x000fe40003f06070 */
[----:B------:R-:W-:-:S04]  /*12f0*/  LOP3.LUT R6, R5, 0x3, RZ, 0xc0, !PT ;  /* 0x0000000305067812 */ /* 0x000fc800078ec0ff */
[----:B------:R-:W-:-:S07]  /*1300*/  ISETP.NE.AND P1, PT, R6, RZ, PT ;  /* 0x000000ff0600720c */ /* 0x000fce0003f25270 */
[----:B------:R-:W-:Y:S06]  /*1310*/  @!P0 BRA `(.L_x_26) ;  /* 0x0000000000488947 */ /* 0x000fec0003800000 */
[----:B------:R-:W0:Y:S01]  /*1320*/  LDC.64 R4, c[0x0][0x380] ;  /* 0x0000e000ff047b82 */ /* 0x000e220000000a00 */
[----:B--23--:R-:W-:-:S05]  /*1330*/  IADD3 R9, PT, PT, R3, R2, RZ ;  /* 0x0000000203097210 */ /* 0x00cfca0007ffe0ff */
        /* <DEDUP_REMOVED lines=12> */
[----:B------:R-:W2:Y:S02]  /*1400*/  LDG.E R15, desc[UR8][R8.64+0xc] ;  /* 0x00000c08080f7981 */ /* 0x000ea4000c1e1900 */
[----:B--2---:R-:W-:-:S05]  /*1410*/  FMUL R15, R0, R15 ;  /* 0x0000000f000f7220 */ /* 0x004fca0000400000 */
[----:B------:R0:W-:Y:S01]  /*1420*/  REDG.E.ADD.F32.FTZ.RN.STRONG.GPU desc[UR8][R4.64+0xc], R15 ;  /* 0x00000c0f040079a6 */ /* 0x0001e2000c12f308 */
[----:B------:R-:W-:-:S07]  /*1430*/  IADD3 R2, PT, PT, R2, 0x4, RZ ;  /* 0x0000000402027810 */ /* 0x000fce0007ffe0ff */
.L_x_26:
[----:B------:R-:W-:Y:S05]  /*1440*/  @!P1 EXIT ;  /* 0x000000000000994d */ /* 0x000fea0003800000 */
[----:B--23--:R-:W1:Y:S01]  /*1450*/  LDC.64 R8, c[0x0][0x398] ;  /* 0x0000e600ff087b82 */ /* 0x00ce620000000a00 */
[----:B0-----:R-:W-:Y:S02]  /*1460*/  IADD3 R7, PT, PT, R3, R2, RZ ;  /* 0x0000000203077210 */ /* 0x001fe40007ffe0ff */
[----:B------:R-:W-:-:S05]  /*1470*/  IADD3 R6, PT, PT, -R6, RZ, RZ ;  /* 0x000000ff06067210 */ /* 0x000fca0007ffe1ff */
[----:B------:R-:W0:Y:S01]  /*1480*/  LDC.64 R4, c[0x0][0x380] ;  /* 0x0000e000ff047b82 */ /* 0x000e220000000a00 */
[----:B-1----:R-:W-:-:S04]  /*1490*/  IMAD.WIDE.U32 R8, R2, 0x4, R8 ;  /* 0x0000000402087825 */ /* 0x002fc800078e0008 */
[----:B------:R-:W-:-:S07]  /*14a0*/  IMAD.MOV.U32 R11, RZ, RZ, R9 ;  /* 0x000000ffff0b7224 */ /* 0x000fce00078e0009 */
.L_x_27:
[----:B01----:R-:W-:-:S06]  /*14b0*/  IMAD.WIDE R2, R7, 0x4, R4 ;  /* 0x0000000407027825 */ /* 0x003fcc00078e0204 */
[----:B------:R0:W2:Y:S01]  /*14c0*/  LDG.E R3, desc[UR8][R2.64] ;  /* 0x0000000802037981 */ /* 0x0000a2000c1e1900 */
[----:B------:R-:W-:-:S04]  /*14d0*/  IADD3 R6, PT, PT, R6, 0x1, RZ ;  /* 0x0000000106067810 */ /* 0x000fc80007ffe0ff */
[----:B------:R-:W-:Y:S02]  /*14e0*/  ISETP.NE.AND P0, PT, R6, RZ, PT ;  /* 0x000000ff0600720c */ /* 0x000fe40003f05270 */
[----:B0-----:R-:W-:Y:S02]  /*14f0*/  MOV R2, R8 ;  /* 0x0000000800027202 */ /* 0x001fe40000000f00 */
[----:B------:R-:W-:Y:S02]  /*1500*/  IADD3 R8, P1, PT, R8, 0x4, RZ ;  /* 0x0000000408087810 */ /* 0x000fe40007f3e0ff */
[----:B------:R-:W-:Y:S01]  /*1510*/  IADD3 R7, PT, PT, R7, 0x1, RZ ;  /* 0x0000000107077810 */ /* 0x000fe20007ffe0ff */
[----:B--2---:R-:W-:Y:S01]  /*1520*/  FMUL R9, R0, R3 ;  /* 0x0000000300097220 */ /* 0x004fe20000400000 */
[----:B------:R-:W-:Y:S01]  /*1530*/  MOV R3, R11 ;  /* 0x0000000b00037202 */ /* 0x000fe20000000f00 */
[----:B------:R-:W-:-:S04]  /*1540*/  IMAD.X R11, RZ, RZ, R11, P1 ;  /* 0x000000ffff0b7224 */ /* 0x000fc800008e060b */
[----:B------:R1:W-:Y:S01]  /*1550*/  REDG.E.ADD.F32.FTZ.RN.STRONG.GPU desc[UR8][R2.64], R9 ;  /* 0x00000009020079a6 */ /* 0x0003e2000c12f308 */
[----:B------:R-:W-:Y:S05]  /*1560*/  @P0 BRA `(.L_x_27) ;  /* 0xfffffffc00d00947 */ /* 0x000fea000383ffff */
[----:B------:R-:W-:Y:S05]  /*1570*/  EXIT ;  /* 0x000000000000794d */ /* 0x000fea0003800000 */
        .weak           $__internal_1_$__cuda_sm20_rcp_rn_f32_slowpath
        .type           $__internal_1_$__cuda_sm20_rcp_rn_f32_slowpath,@function
        .size           $__internal_1_$__cuda_sm20_rcp_rn_f32_slowpath,(.L_x_34 - $__internal_1_$__cuda_sm20_rcp_rn_f32_slowpath)
$__internal_1_$__cuda_sm20_rcp_rn_f32_slowpath:
[----:B------:R-:W-:Y:S01]  /*1580*/  SHF.L.U32 R0, R5, 0x1, RZ ;  /* 0x0000000105007819 */ /* 0x000fe200000006ff */
[----:B------:R-:W-:Y:S03]  /*1590*/  BSSY.RECONVERGENT B1, `(.L_x_28) ;  /* 0x0000031000017945 */ /* 0x000fe60003800200 */
[----:B------:R-:W-:Y:S02]  /*15a0*/  SHF.R.U32.HI R7, RZ, 0x18, R0 ;  /* 0x00000018ff077819 */ /* 0x000fe40000011600 */
[----:B------:R-:W-:Y:S02]  /*15b0*/  MOV R0, R5 ;  /* 0x0000000500007202 */ /* 0x000fe40000000f00 */
[----:B------:R-:W-:-:S13]  /*15c0*/  ISETP.NE.U32.AND P0, PT, R7, RZ, PT ;  /* 0x000000ff0700720c */ /* 0x000fda0003f05070 */
[----:B------:R-:W-:Y:S05]  /*15d0*/  @P0 BRA `(.L_x_29) ;  /* 0x0000000000280947 */ /* 0x000fea0003800000 */
[----:B------:R-:W-:-:S04]  /*15e0*/  SHF.L.U32 R2, R0, 0x1, RZ ;  /* 0x0000000100027819 */ /* 0x000fc800000006ff */
[----:B------:R-:W-:-:S13]  /*15f0*/  ISETP.NE.AND P0, PT, R2, RZ, PT ;  /* 0x000000ff0200720c */ /* 0x000fda0003f05270 */
[----:B------:R-:W-:Y:S01]  /*1600*/  @P0 FFMA R5, R0, 1.84467440737095516160e+19, RZ ;  /* 0x5f80000000050823 */ /* 0x000fe200000000ff */
[----:B------:R-:W-:Y:S08]  /*1610*/  @!P0 MUFU.RCP R3, R0 ;  /* 0x0000000000038308 */ /* 0x000ff00000001000 */
[----:B------:R-:W0:Y:S02]  /*1620*/  @P0 MUFU.RCP R2, R5 ;  /* 0x0000000500020308 */ /* 0x000e240000001000 */
[----:B0-----:R-:W-:-:S04]  /*1630*/  @P0 FFMA R7, R5, R2, -1 ;  /* 0xbf80000005070423 */ /* 0x001fc80000000002 */
[----:B------:R-:W-:-:S04]  /*1640*/  @P0 FADD.FTZ R7, -R7, -RZ ;  /* 0x800000ff07070221 */ /* 0x000fc80000010100 */
[----:B------:R-:W-:-:S04]  /*1650*/  @P0 FFMA R2, R2, R7, R2 ;  /* 0x0000000702020223 */ /* 0x000fc80000000002 */
[----:B------:R-:W-:Y:S01]  /*1660*/  @P0 FFMA R3, R2, 1.84467440737095516160e+19, RZ ;  /* 0x5f80000002030823 */ /* 0x000fe200000000ff */
[----:B------:R-:W-:Y:S06]  /*1670*/  BRA `(.L_x_30) ;  /* 0x0000000000887947 */ /* 0x000fec0003800000 */
.L_x_29:
[----:B------:R-:W-:-:S04]  /*1680*/  IADD3 R9, PT, PT, R7, -0xfd, RZ ;  /* 0xffffff0307097810 */ /* 0x000fc80007ffe0ff */
[----:B------:R-:W-:-:S13]  /*1690*/  ISETP.GT.U32.AND P0, PT, R9, 0x1, PT ;  /* 0x000000010900780c */ /* 0x000fda0003f04070 */
[----:B------:R-:W-:Y:S05]  /*16a0*/  @P0 BRA `(.L_x_31) ;  /* 0x0000000000780947 */ /* 0x000fea0003800000 */
[----:B------:R-:W-:Y:S01]  /*16b0*/  LOP3.LUT R2, R0, 0x7fffff, RZ, 0xc0, !PT ;  /* 0x007fffff00027812 */ /* 0x000fe200078ec0ff */
[----:B------:R-:W-:-:S03]  /*16c0*/  HFMA2 R10, -RZ, RZ, 0, 1.78813934326171875e-07 ;  /* 0x00000003ff0a7431 */ /* 0x000fc600000001ff */
[----:B------:R-:W-:-:S04]  /*16d0*/  LOP3.LUT R2, R2, 0x3f800000, RZ, 0xfc, !PT ;  /* 0x3f80000002027812 */ /* 0x000fc800078efcff */
[----:B------:R-:W0:Y:S01]  /*16e0*/  MUFU.RCP R3, R2 ;  /* 0x0000000200037308 */ /* 0x000e220000001000 */
[----:B------:R-:W-:Y:S01]  /*16f0*/  SHF.L.U32 R10, R10, R9, RZ ;  /* 0x000000090a0a7219 */ /* 0x000fe200000006ff */
[----:B0-----:R-:W-:-:S04]  /*1700*/  FFMA R5, R2, R3, -1 ;  /* 0xbf80000002057423 */ /* 0x001fc80000000003 */
[----:B------:R-:W-:-:S04]  /*1710*/  FADD.FTZ R8, -R5, -RZ ;  /* 0x800000ff05087221 */ /* 0x000fc80000010100 */
[CCC-:B------:R-:W-:Y:S01]  /*1720*/  FFMA.RM R5, R3.reuse, R8.reuse, R3.reuse ;  /* 0x0000000803057223 */ /* 0x1c0fe20000004003 */
[----:B------:R-:W-:-:S04]  /*1730*/  FFMA.RP R8, R3, R8, R3 ;  /* 0x0000000803087223 */ /* 0x000fc80000008003 */
[C---:B------:R-:W-:Y:S02]  /*1740*/  LOP3.LUT R3, R5.reuse, 0x7fffff, RZ, 0xc0, !PT ;  /* 0x007fffff05037812 */ /* 0x040fe400078ec0ff */
[----:B------:R-:W-:Y:S02]  /*1750*/  FSETP.NEU.FTZ.AND P0, PT, R5, R8, PT ;  /* 0x000000080500720b */ /* 0x000fe40003f1d000 */
[----:B------:R-:W-:Y:S02]  /*1760*/  LOP3.LUT R3, R3, 0x800000, RZ, 0xfc, !PT ;  /* 0x0080000003037812 */ /* 0x000fe400078efcff */
[----:B------:R-:W-:Y:S02]  /*1770*/  SEL R5, RZ, 0xffffffff, !P0 ;  /* 0xffffffffff057807 */ /* 0x000fe40004000000 */
[----:B------:R-:W-:-:S03]  /*1780*/  LOP3.LUT R10, R10, R3, RZ, 0xc0, !PT ;  /* 0x000000030a0a7212 */ /* 0x000fc600078ec0ff */
[----:B------:R-:W-:Y:S01]  /*1790*/  IMAD.MOV R2, RZ, RZ, -R5 ;  /* 0x000000ffff027224 */ /* 0x000fe200078e0a05 */
[----:B------:R-:W-:-:S04]  /*17a0*/  SHF.R.U32.HI R10, RZ, R9, R10 ;  /* 0x00000009ff0a7219 */ /* 0x000fc8000001160a */
[----:B------:R-:W-:Y:S02]  /*17b0*/  LOP3.LUT P1, RZ, R2, R9, R3, 0xf8, !PT ;  /* 0x0000000902ff7212 */ /* 0x000fe4000782f803 */
[C---:B------:R-:W-:Y:S02]  /*17c0*/  LOP3.LUT P0, RZ, R10.reuse, 0x1, RZ, 0xc0, !PT ;  /* 0x000000010aff7812 */ /* 0x040fe4000780c0ff */
[----:B------:R-:W-:-:S04]  /*17d0*/  LOP3.LUT P2, RZ, R10, 0x2, RZ, 0xc0, !PT ;  /* 0x000000020aff7812 */ /* 0x000fc8000784c0ff */
[----:B------:R-:W-:Y:S02]  /*17e0*/  PLOP3.LUT P0, PT, P0, P1, P2, 0xe0, 0x0 ;  /* 0x000000000000781c */ /* 0x000fe40000703c20 */
[----:B------:R-:W-:Y:S02]  /*17f0*/  LOP3.LUT P1, RZ, R0, 0x7fffff, RZ, 0xc0, !PT ;  /* 0x007fffff00ff7812 */ /* 0x000fe4000782c0ff */
[----:B------:R-:W-:-:S04]  /*1800*/  SEL R2, RZ, 0x1, !P0 ;  /* 0x00000001ff027807 */ /* 0x000fc80004000000 */
[----:B------:R-:W-:-:S04]  /*1810*/  IADD3 R2, PT, PT, -R2, RZ, RZ ;  /* 0x000000ff02027210 */ /* 0x000fc80007ffe1ff */
[----:B------:R-:W-:Y:S02]  /*1820*/  ISETP.GE.AND P0, PT, R2, RZ, PT ;  /* 0x000000ff0200720c */ /* 0x000fe40003f06270 */
[----:B------:R-:W-:-:S04]  /*1830*/  IADD3 R2, PT, PT, R7, -0xfc, RZ ;  /* 0xffffff0407027810 */ /* 0x000fc80007ffe0ff */
[----:B------:R-:W-:-:S07]  /*1840*/  SHF.R.U32.HI R3, RZ, R2, R3 ;  /* 0x00000002ff037219 */ /* 0x000fce0000011603 */
[----:B------:R-:W-:-:S04]  /*1850*/  @!P0 IADD3 R3, PT, PT, R3, 0x1, RZ ;  /* 0x0000000103038810 */ /* 0x000fc80007ffe0ff */
[----:B------:R-:W-:-:S04]  /*1860*/  @!P1 SHF.L.U32 R3, R3, 0x1, RZ ;  /* 0x0000000103039819 */ /* 0x000fc800000006ff */
[----:B------:R-:W-:Y:S01]  /*1870*/  LOP3.LUT R3, R3, 0x80000000, R0, 0xf8, !PT ;  /* 0x8000000003037812 */ /* 0x000fe200078ef800 */
[----:B------:R-:W-:Y:S06]  /*1880*/  BRA `(.L_x_30) ;  /* 0x0000000000047947 */ /* 0x000fec0003800000 */
.L_x_31:
[----:B------:R0:W1:Y:S02]  /*1890*/  MUFU.RCP R3, R0 ;  /* 0x0000000000037308 */ /* 0x0000640000001000 */
.L_x_30:
[----:B------:R-:W-:Y:S05]  /*18a0*/  BSYNC.RECONVERGENT B1 ;  /* 0x0000000000017941 */ /* 0x000fea0003800200 */
.L_x_28:
[----:B------:R-:W-:-:S04]  /*18b0*/  MOV R5, 0x0 ;  /* 0x0000000000057802 */ /* 0x000fc80000000f00 */
[----:B01----:R-:W-:Y:S05]  /*18c0*/  RET.REL.NODEC R4 `(_Z26logistic_regression_kernelPKfS0_PfS1_ii) ;  /* 0xffffffe404cc7950 */ /* 0x003fea0003c3ffff */
.L_x_32:
        /* <DEDUP_REMOVED lines=11> */
.L_x_34:


//--------------------- .nv.shared.reserved.0     --------------------------
	.section	.nv.shared.reserved.0,"aw",@nobits
	.weak		__nv_reservedSMEM_offset_0_alias
	.size		__nv_reservedSMEM_offset_0_alias, 0, 64
	.other		__nv_reservedSMEM_offset_0_alias,@"STO_CUDA_RESERVED_SHARED STV_DEFAULT"
__nv_reservedSMEM_offset_0_alias:
	.zero		0
	.zero		64


//--------------------- .nv.constant0._Z21update_weights_kernelPfPKfffi --------------------------
	.section	.nv.constant0._Z21update_weights_kernelPfPKfffi,"a",@progbits
	.sectionflags	@""
	.align	4
.nv.constant0._Z21update_weights_kernelPfPKfffi:
	.zero		924


//--------------------- .nv.constant0._Z26logistic_regression_kernelPKfS0_PfS1_ii --------------------------
	.section	.nv.constant0._Z26logistic_regression_kernelPKfS0_PfS1_ii,"a",@progbits
	.sectionflags	@""
	.align	4
.nv.constant0._Z26logistic_regression_kernelPKfS0_PfS1_ii:
	.zero		936


//--------------------- SYMBOLS --------------------------

	.type		.nv.reservedSmem.offset0,@object
	.size		.nv.reservedSmem.offset0,0x4
